	.headerflags	@"EF_CUDA_TEXMODE_UNIFIED EF_CUDA_64BIT_ADDRESS EF_CUDA_ACCELERATORS EF_CUDA_SM90 EF_CUDA_VIRTUAL_SM(EF_CUDA_SM90)"
	.elftype	@"ET_EXEC"


//--------------------- .nv.info                  --------------------------
	.section	.nv.info,"",@"SHT_CUDA_INFO"
	.align	4


	//----- nvinfo : EIATTR_REGCOUNT
	.align		4
        /*0000*/ 	.byte	0x04, 0x2f
        /*0002*/ 	.short	(.L_3 - .L_2)
	.align		4
.L_2:
        /*0004*/ 	.word	index@(triton_poi_fused_add_cat_clone_mul_4)
        /*0008*/ 	.word	0x00000040


	//----- nvinfo : EIATTR_MIN_STACK_SIZE
	.align		4
.L_3:
        /*000c*/ 	.byte	0x04, 0x12
        /*000e*/ 	.short	(.L_5 - .L_4)
	.align		4
.L_4:
        /*0010*/ 	.word	index@(triton_poi_fused_add_cat_clone_mul_4)
        /*0014*/ 	.word	0x00000020


	//----- nvinfo : EIATTR_FRAME_SIZE
	.align		4
.L_5:
        /*0018*/ 	.byte	0x04, 0x11
        /*001a*/ 	.short	(.L_7 - .L_6)
	.align		4
.L_6:
        /*001c*/ 	.word	index@(triton_poi_fused_add_cat_clone_mul_4)
        /*0020*/ 	.word	0x00000020


	//----- nvinfo : EIATTR_MIN_STACK_SIZE
	.align		4
.L_7:
        /*0024*/ 	.byte	0x04, 0x12
        /*0026*/ 	.short	(.L_9 - .L_8)
	.align		4
.L_8:
        /*0028*/ 	.word	index@(triton_poi_fused_add_cat_clone_mul_4)
        /*002c*/ 	.word	0x00000020
.L_9:


//--------------------- .nv.info.triton_poi_fused_add_cat_clone_mul_4 --------------------------
	.section	.nv.info.triton_poi_fused_add_cat_clone_mul_4,"",@"SHT_CUDA_INFO"
	.sectionflags	@""
	.align	4


	//----- nvinfo : EIATTR_CUDA_API_VERSION
	.align		4
        /*0000*/ 	.byte	0x04, 0x37
        /*0002*/ 	.short	(.L_11 - .L_10)
.L_10:
        /*0004*/ 	.word	0x0000007c


	//----- nvinfo : EIATTR_KPARAM_INFO
	.align		4
.L_11:
        /*0008*/ 	.byte	0x04, 0x17
        /*000a*/ 	.short	(.L_13 - .L_12)
.L_12:
        /*000c*/ 	.word	0x00000000
        /*0010*/ 	.short	0x0005
        /*0012*/ 	.short	0x0020
        /*0014*/ 	.byte	0x00, 0xf4, 0x21, 0x00


	//----- nvinfo : EIATTR_KPARAM_INFO
	.align		4
.L_13:
        /*0018*/ 	.byte	0x04, 0x17
        /*001a*/ 	.short	(.L_15 - .L_14)
.L_14:
        /*001c*/ 	.word	0x00000000
        /*0020*/ 	.short	0x0004
        /*0022*/ 	.short	0x001c
        /*0024*/ 	.byte	0x00, 0xf0, 0x11, 0x00


	//----- nvinfo : EIATTR_KPARAM_INFO
	.align		4
.L_15:
        /*0028*/ 	.byte	0x04, 0x17
        /*002a*/ 	.short	(.L_17 - .L_16)
.L_16:
        /*002c*/ 	.word	0x00000000
        /*0030*/ 	.short	0x0003
        /*0032*/ 	.short	0x0018
        /*0034*/ 	.byte	0x00, 0xf0, 0x11, 0x00


	//----- nvinfo : EIATTR_KPARAM_INFO
	.align		4
.L_17:
        /*0038*/ 	.byte	0x04, 0x17
        /*003a*/ 	.short	(.L_19 - .L_18)
.L_18:
        /*003c*/ 	.word	0x00000000
        /*0040*/ 	.short	0x0002
        /*0042*/ 	.short	0x0010
        /*0044*/ 	.byte	0x00, 0xf4, 0x21, 0x00


	//----- nvinfo : EIATTR_KPARAM_INFO
	.align		4
.L_19:
        /*0048*/ 	.byte	0x04, 0x17
        /*004a*/ 	.short	(.L_21 - .L_20)
.L_20:
        /*004c*/ 	.word	0x00000000
        /*0050*/ 	.short	0x0001
        /*0052*/ 	.short	0x0008
        /*0054*/ 	.byte	0x00, 0xf4, 0x21, 0x00


	//----- nvinfo : EIATTR_KPARAM_INFO
	.align		4
.L_21:
        /*0058*/ 	.byte	0x04, 0x17
        /*005a*/ 	.short	(.L_23 - .L_22)
.L_22:
        /*005c*/ 	.word	0x00000000
        /*0060*/ 	.short	0x0000
        /*0062*/ 	.short	0x0000
        /*0064*/ 	.byte	0x00, 0xf4, 0x21, 0x00


	//----- nvinfo : EIATTR_SPARSE_MMA_MASK
	.align		4
.L_23:
        /*0068*/ 	.byte	0x03, 0x50
        /*006a*/ 	.short	0x0000


	//----- nvinfo : EIATTR_MAXREG_COUNT
	.align		4
        /*006c*/ 	.byte	0x03, 0x1b
        /*006e*/ 	.short	0x00ff


	//----- nvinfo : EIATTR_EXIT_INSTR_OFFSETS
	.align		4
        /*0070*/ 	.byte	0x04, 0x1c
        /*0072*/ 	.short	(.L_25 - .L_24)


	//   ....[0]....
.L_24:
        /*0074*/ 	.word	0x00005f50


	//----- nvinfo : EIATTR_REQNTID
	.align		4
.L_25:
        /*0078*/ 	.byte	0x04, 0x10
        /*007a*/ 	.short	(.L_27 - .L_26)
.L_26:
        /*007c*/ 	.word	0x00000100
        /*0080*/ 	.word	0x00000001
        /*0084*/ 	.word	0x00000001


	//----- nvinfo : EIATTR_CRS_STACK_SIZE
	.align		4
.L_27:
        /*0088*/ 	.byte	0x04, 0x1e
        /*008a*/ 	.short	(.L_29 - .L_28)
.L_28:
        /*008c*/ 	.word	0x00000000


	//----- nvinfo : EIATTR_CBANK_PARAM_SIZE
	.align		4
.L_29:
        /*0090*/ 	.byte	0x03, 0x19
        /*0092*/ 	.short	0x0028


	//----- nvinfo : EIATTR_PARAM_CBANK
	.align		4
        /*0094*/ 	.byte	0x04, 0x0a
        /*0096*/ 	.short	(.L_31 - .L_30)
	.align		4
.L_30:
        /*0098*/ 	.word	index@(.nv.constant0.triton_poi_fused_add_cat_clone_mul_4)
        /*009c*/ 	.short	0x0210
        /*009e*/ 	.short	0x0028


	//----- nvinfo : EIATTR_SW_WAR
	.align		4
.L_31:
        /*00a0*/ 	.byte	0x04, 0x36
        /*00a2*/ 	.short	(.L_33 - .L_32)
.L_32:
        /*00a4*/ 	.word	0x00000008
.L_33:


//--------------------- .nv.callgraph             --------------------------
	.section	.nv.callgraph,"",@"SHT_CUDA_CALLGRAPH"
	.align	4
	.sectionentsize	8
	.align		4
        /*0000*/ 	.word	0x00000000
	.align		4
        /*0004*/ 	.word	0xffffffff
	.align		4
        /*0008*/ 	.word	0x00000000
	.align		4
        /*000c*/ 	.word	0xfffffffe
	.align		4
        /*0010*/ 	.word	0x00000000
	.align		4
        /*0014*/ 	.word	0xfffffffd
	.align		4
        /*0018*/ 	.word	0x00000000
	.align		4
        /*001c*/ 	.word	0xfffffffc


//--------------------- .nv.constant4             --------------------------
	.section	.nv.constant4,"a",@progbits
	.align	8
	.align		8
.nv.constant4:
        /*0000*/ 	.dword	_$_str
	.align		8
        /*0008*/ 	.dword	__cudart_i2opi_f


//--------------------- .text.triton_poi_fused_add_cat_clone_mul_4 --------------------------
	.section	.text.triton_poi_fused_add_cat_clone_mul_4,"ax",@progbits
	.align	128
        .global         triton_poi_fused_add_cat_clone_mul_4
        .type           triton_poi_fused_add_cat_clone_mul_4,@function
        .size           triton_poi_fused_add_cat_clone_mul_4,(.L_x_49 - triton_poi_fused_add_cat_clone_mul_4)
        .other          triton_poi_fused_add_cat_clone_mul_4,@"STO_CUDA_ENTRY STV_DEFAULT"
triton_poi_fused_add_cat_clone_mul_4:
.text.triton_poi_fused_add_cat_clone_mul_4:
[----:B------:R-:W0:Y:S01]  /*0000*/  LDC R1, c[0x0][0x28] ;  /* 0x00000a00ff017b82 */ /* 0x000e220000000800 */
[----:B------:R-:W1:Y:S01]  /*0010*/  S2R R0, SR_TID.X ;  /* 0x0000000000007919 */ /* 0x000e620000002100 */
[----:B------:R-:W-:Y:S01]  /*0020*/  ULDC UR4, c[0x0][0x228] ;  /* 0x00008a0000047ab9 */ /* 0x000fe20000000800 */
[----:B------:R-:W-:Y:S01]  /*0030*/  ULDC.64 UR6, c[0x0][0x208] ;  /* 0x0000820000067ab9 */ /* 0x000fe20000000a00 */
[----:B0-----:R-:W-:Y:S01]  /*0040*/  VIADD R1, R1, 0xffffffe0 ;  /* 0xffffffe001017836 */ /* 0x001fe20000000000 */
[----:B------:R-:W0:Y:S01]  /*0050*/  S2R R3, SR_CTAID.X ;  /* 0x0000000000037919 */ /* 0x000e220000002500 */
[----:B-1----:R-:W-:Y:S01]  /*0060*/  IMAD.SHL.U32 R0, R0, 0x8, RZ ;  /* 0x0000000800007824 */ /* 0x002fe200078e00ff */
[----:B0-----:R-:W-:-:S04]  /*0070*/  SHF.R.S32.HI R4, RZ, 0x14, R3 ;  /* 0x00000014ff047819 */ /* 0x001fc80000011403 */
[----:B------:R-:W-:Y:S02]  /*0080*/  LOP3.LUT R0, R0, 0x7f8, RZ, 0xc0, !PT ;  /* 0x000007f800007812 */ /* 0x000fe400078ec0ff */
[----:B------:R-:W-:-:S03]  /*0090*/  SGXT R4, R4, 0x1 ;  /* 0x000000010404781a */ /* 0x000fc60000000200 */
[----:B------:R-:W-:-:S04]  /*00a0*/  IMAD R3, R3, 0x800, R0 ;  /* 0x0000080003037824 */ /* 0x000fc800078e0200 */
[C---:B------:R-:W-:Y:S01]  /*00b0*/  VIADD R5, R3.reuse, 0x1 ;  /* 0x0000000103057836 */ /* 0x040fe20000000000 */
[CC--:B------:R-:W-:Y:S01]  /*00c0*/  LEA.HI R48, R4.reuse, R3.reuse, RZ, 0x7 ;  /* 0x0000000304307211 */ /* 0x0c0fe200078f38ff */
[C---:B------:R-:W-:Y:S01]  /*00d0*/  VIADD R7, R3.reuse, 0x2 ;  /* 0x0000000203077836 */ /* 0x040fe20000000000 */
[C---:B------:R-:W-:Y:S01]  /*00e0*/  LEA.HI R16, R4.reuse, R3, RZ, 0xc ;  /* 0x0000000304107211 */ /* 0x040fe200078f60ff */
[----:B------:R-:W-:Y:S01]  /*00f0*/  VIADD R9, R3, 0x4 ;  /* 0x0000000403097836 */ /* 0x000fe20000000000 */
[C---:B------:R-:W-:Y:S02]  /*0100*/  LEA.HI R0, R4.reuse, R5, RZ, 0x7 ;  /* 0x0000000504007211 */ /* 0x040fe400078f38ff */
[----:B------:R-:W-:Y:S02]  /*0110*/  LEA.HI R2, R4, R7, RZ, 0x7 ;  /* 0x0000000704027211 */ /* 0x000fe400078f38ff */
[----:B------:R-:W-:Y:S02]  /*0120*/  LOP3.LUT R0, R0, 0xff80, RZ, 0xc0, !PT ;  /* 0x0000ff8000007812 */ /* 0x000fe400078ec0ff */
[----:B------:R-:W-:-:S02]  /*0130*/  LOP3.LUT R2, R2, 0xff80, RZ, 0xc0, !PT ;  /* 0x0000ff8002027812 */ /* 0x000fc400078ec0ff */
[----:B------:R-:W-:Y:S01]  /*0140*/  LEA.HI R8, R4, R9, RZ, 0x7 ;  /* 0x0000000904087211 */ /* 0x000fe200078f38ff */
[----:B------:R-:W-:Y:S01]  /*0150*/  IMAD.IADD R0, R5, 0x1, -R0 ;  /* 0x0000000105007824 */ /* 0x000fe200078e0a00 */
[----:B------:R-:W-:Y:S01]  /*0160*/  IADD3 R5, R3, 0x3, RZ ;  /* 0x0000000303057810 */ /* 0x000fe20007ffe0ff */
[----:B------:R-:W-:Y:S01]  /*0170*/  IMAD.IADD R10, R7, 0x1, -R2 ;  /* 0x00000001070a7824 */ /* 0x000fe200078e0a02 */
[----:B------:R-:W-:Y:S01]  /*0180*/  LOP3.LUT R8, R8, 0xff80, RZ, 0xc0, !PT ;  /* 0x0000ff8008087812 */ /* 0x000fe200078ec0ff */
[----:B------:R-:W-:Y:S01]  /*0190*/  VIADD R7, R3, 0x6 ;  /* 0x0000000603077836 */ /* 0x000fe20000000000 */
[----:B------:R-:W-:Y:S02]  /*01a0*/  PRMT R11, R0, 0x8880, RZ ;  /* 0x00008880000b7816 */ /* 0x000fe400000000ff */
[----:B------:R-:W-:Y:S01]  /*01b0*/  LEA.HI R6, R4, R5, RZ, 0x7 ;  /* 0x0000000504067211 */ /* 0x000fe200078f38ff */
[----:B------:R-:W-:Y:S01]  /*01c0*/  IMAD.IADD R12, R9, 0x1, -R8 ;  /* 0x00000001090c7824 */ /* 0x000fe200078e0a08 */
[----:B------:R-:W-:Y:S01]  /*01d0*/  PRMT R11, R11, 0x7710, RZ ;  /* 0x000077100b0b7816 */ /* 0x000fe200000000ff */
[----:B------:R-:W-:Y:S01]  /*01e0*/  VIADD R9, R3, 0x7 ;  /* 0x0000000703097836 */ /* 0x000fe20000000000 */
[----:B------:R-:W-:-:S02]  /*01f0*/  LOP3.LUT R6, R6, 0xff80, RZ, 0xc0, !PT ;  /* 0x0000ff8006067812 */ /* 0x000fc400078ec0ff */
[----:B------:R-:W-:Y:S02]  /*0200*/  SHF.R.U32.HI R2, RZ, 0x9, R11 ;  /* 0x00000009ff027819 */ /* 0x000fe4000001160b */
[----:B------:R-:W-:Y:S01]  /*0210*/  LEA.HI R8, R4, R9, RZ, 0x7 ;  /* 0x0000000904087211 */ /* 0x000fe200078f38ff */
[----:B------:R-:W-:Y:S01]  /*0220*/  IMAD.IADD R11, R5, 0x1, -R6 ;  /* 0x00000001050b7824 */ /* 0x000fe200078e0a06 */
[----:B------:R-:W-:Y:S01]  /*0230*/  LOP3.LUT R13, R2, 0x3f, RZ, 0xc0, !PT ;  /* 0x0000003f020d7812 */ /* 0x000fe200078ec0ff */
[----:B------:R-:W-:Y:S01]  /*0240*/  VIADD R5, R3, 0x5 ;  /* 0x0000000503057836 */ /* 0x000fe20000000000 */
[C---:B------:R-:W-:Y:S02]  /*0250*/  LEA.HI R6, R4.reuse, R7, RZ, 0x7 ;  /* 0x0000000704067211 */ /* 0x040fe400078f38ff */
[----:B------:R-:W-:Y:S02]  /*0260*/  IADD3 R13, R0, R13, RZ ;  /* 0x0000000d000d7210 */ /* 0x000fe40007ffe0ff */
[----:B------:R-:W-:-:S02]  /*0270*/  LEA.HI R2, R4, R5, RZ, 0x7 ;  /* 0x0000000504027211 */ /* 0x000fc400078f38ff */
[----:B------:R-:W-:Y:S02]  /*0280*/  LOP3.LUT R13, R13, 0xc0, RZ, 0xc0, !PT ;  /* 0x000000c00d0d7812 */ /* 0x000fe400078ec0ff */
[----:B------:R-:W-:Y:S02]  /*0290*/  LOP3.LUT R2, R2, 0xff80, RZ, 0xc0, !PT ;  /* 0x0000ff8002027812 */ /* 0x000fe400078ec0ff */
[----:B------:R-:W-:Y:S01]  /*02a0*/  LOP3.LUT R8, R8, 0xff80, RZ, 0xc0, !PT ;  /* 0x0000ff8008087812 */ /* 0x000fe200078ec0ff */
[----:B------:R-:W-:Y:S01]  /*02b0*/  IMAD.MOV R13, RZ, RZ, -R13 ;  /* 0x000000ffff0d7224 */ /* 0x000fe200078e0a0d */
[----:B------:R-:W-:Y:S01]  /*02c0*/  LOP3.LUT R6, R6, 0xff80, RZ, 0xc0, !PT ;  /* 0x0000ff8006067812 */ /* 0x000fe200078ec0ff */
[----:B------:R-:W-:Y:S01]  /*02d0*/  IMAD.IADD R2, R5, 0x1, -R2 ;  /* 0x0000000105027824 */ /* 0x000fe200078e0a02 */
[----:B------:R-:W-:Y:S01]  /*02e0*/  PRMT R5, R10, 0x8880, RZ ;  /* 0x000088800a057816 */ /* 0x000fe200000000ff */
[----:B------:R-:W-:Y:S01]  /*02f0*/  IMAD.IADD R8, R9, 0x1, -R8 ;  /* 0x0000000109087824 */ /* 0x000fe200078e0a08 */
[----:B------:R-:W-:Y:S01]  /*0300*/  PRMT R13, R13, 0x7710, RZ ;  /* 0x000077100d0d7816 */ /* 0x000fe200000000ff */
[----:B------:R-:W-:Y:S01]  /*0310*/  IMAD.IADD R7, R7, 0x1, -R6 ;  /* 0x0000000107077824 */ /* 0x000fe200078e0a06 */
[----:B------:R-:W-:-:S02]  /*0320*/  PRMT R9, R11, 0x8880, RZ ;  /* 0x000088800b097816 */ /* 0x000fc400000000ff */
[----:B------:R-:W-:Y:S01]  /*0330*/  PRMT R5, R5, 0x7710, RZ ;  /* 0x0000771005057816 */ /* 0x000fe200000000ff */
[----:B------:R-:W-:Y:S01]  /*0340*/  IMAD.IADD R6, R0, 0x1, R13 ;  /* 0x0000000100067824 */ /* 0x000fe200078e020d */
[----:B------:R-:W-:Y:S02]  /*0350*/  PRMT R0, R9, 0x7710, RZ ;  /* 0x0000771009007816 */ /* 0x000fe400000000ff */
[----:B------:R-:W-:Y:S02]  /*0360*/  SHF.R.U32.HI R5, RZ, 0x9, R5 ;  /* 0x00000009ff057819 */ /* 0x000fe40000011605 */
[----:B------:R-:W-:Y:S02]  /*0370*/  SHF.R.U32.HI R9, RZ, 0x9, R0 ;  /* 0x00000009ff097819 */ /* 0x000fe40000011600 */
[----:B------:R-:W-:Y:S02]  /*0380*/  LOP3.LUT R5, R5, 0x3f, RZ, 0xc0, !PT ;  /* 0x0000003f05057812 */ /* 0x000fe400078ec0ff */
[----:B------:R-:W-:-:S02]  /*0390*/  LOP3.LUT R0, R48, 0xffffff80, RZ, 0xc0, !PT ;  /* 0xffffff8030007812 */ /* 0x000fc400078ec0ff */
[----:B------:R-:W-:Y:S02]  /*03a0*/  PRMT R13, R12, 0x8880, RZ ;  /* 0x000088800c0d7816 */ /* 0x000fe400000000ff */
[----:B------:R-:W-:Y:S01]  /*03b0*/  IADD3 R5, R10, R5, RZ ;  /* 0x000000050a057210 */ /* 0x000fe20007ffe0ff */
[----:B------:R-:W-:Y:S01]  /*03c0*/  IMAD.IADD R0, R3, 0x1, -R0 ;  /* 0x0000000103007824 */ /* 0x000fe200078e0a00 */
[----:B------:R-:W-:Y:S02]  /*03d0*/  PRMT R13, R13, 0x7710, RZ ;  /* 0x000077100d0d7816 */ /* 0x000fe400000000ff */
[----:B------:R-:W-:Y:S02]  /*03e0*/  LOP3.LUT R5, R5, 0xc0, RZ, 0xc0, !PT ;  /* 0x000000c005057812 */ /* 0x000fe400078ec0ff */
[----:B------:R-:W-:Y:S02]  /*03f0*/  LOP3.LUT R14, R9, 0x3f, RZ, 0xc0, !PT ;  /* 0x0000003f090e7812 */ /* 0x000fe400078ec0ff */
[----:B------:R-:W-:Y:S01]  /*0400*/  SHF.R.U32.HI R13, RZ, 0x9, R13 ;  /* 0x00000009ff0d7819 */ /* 0x000fe2000001160d */
[----:B------:R-:W-:Y:S01]  /*0410*/  IMAD.MOV R15, RZ, RZ, -R5 ;  /* 0x000000ffff0f7224 */ /* 0x000fe200078e0a05 */
[----:B------:R-:W-:Y:S01]  /*0420*/  PRMT R9, R0, 0x8880, RZ ;  /* 0x0000888000097816 */ /* 0x000fe200000000ff */
[----:B------:R-:W-:Y:S01]  /*0430*/  IMAD.IADD R14, R11, 0x1, R14 ;  /* 0x000000010b0e7824 */ /* 0x000fe200078e020e */
[----:B------:R-:W-:-:S02]  /*0440*/  LOP3.LUT R13, R13, 0x3f, RZ, 0xc0, !PT ;  /* 0x0000003f0d0d7812 */ /* 0x000fc400078ec0ff */
[----:B------:R-:W-:Y:S02]  /*0450*/  PRMT R5, R9, 0x7710, RZ ;  /* 0x0000771009057816 */ /* 0x000fe400000000ff */
[----:B------:R-:W-:Y:S01]  /*0460*/  LOP3.LUT R14, R14, 0xc0, RZ, 0xc0, !PT ;  /* 0x000000c00e0e7812 */ /* 0x000fe200078ec0ff */
[----:B------:R-:W-:Y:S01]  /*0470*/  IMAD.IADD R13, R12, 0x1, R13 ;  /* 0x000000010c0d7824 */ /* 0x000fe200078e020d */
[----:B------:R-:W-:Y:S02]  /*0480*/  SHF.R.U32.HI R5, RZ, 0x9, R5 ;  /* 0x00000009ff057819 */ /* 0x000fe40000011605 */
[----:B------:R-:W-:Y:S01]  /*0490*/  PRMT R9, R15, 0x7710, RZ ;  /* 0x000077100f097816 */ /* 0x000fe200000000ff */
[----:B------:R-:W-:Y:S01]  /*04a0*/  IMAD.MOV R14, RZ, RZ, -R14 ;  /* 0x000000ffff0e7224 */ /* 0x000fe200078e0a0e */
[----:B------:R-:W-:Y:S02]  /*04b0*/  LOP3.LUT R5, R5, 0x3f, RZ, 0xc0, !PT ;  /* 0x0000003f05057812 */ /* 0x000fe400078ec0ff */
[----:B------:R-:W-:-:S02]  /*04c0*/  LOP3.LUT R13, R13, 0xc0, RZ, 0xc0, !PT ;  /* 0x000000c00d0d7812 */ /* 0x000fc400078ec0ff */
[----:B------:R-:W-:Y:S01]  /*04d0*/  IADD3 R9, R10, R9, RZ ;  /* 0x000000090a097210 */ /* 0x000fe20007ffe0ff */
[----:B------:R-:W-:Y:S01]  /*04e0*/  IMAD.IADD R10, R0, 0x1, R5 ;  /* 0x00000001000a7824 */ /* 0x000fe200078e0205 */
[----:B------:R-:W-:Y:S01]  /*04f0*/  PRMT R14, R14, 0x7710, RZ ;  /* 0x000077100e0e7816 */ /* 0x000fe200000000ff */
[----:B------:R-:W-:Y:S01]  /*0500*/  IMAD.MOV R13, RZ, RZ, -R13 ;  /* 0x000000ffff0d7224 */ /* 0x000fe200078e0a0d */
[----:B------:R-:W0:Y:S01]  /*0510*/  LDC.64 R4, c[0x0][0x218] ;  /* 0x00008600ff047b82 */ /* 0x000e220000000a00 */
[----:B------:R-:W-:Y:S02]  /*0520*/  SHF.R.S32.HI R16, RZ, 0xc, R16 ;  /* 0x0000000cff107819 */ /* 0x000fe40000011410 */
[----:B------:R-:W-:Y:S02]  /*0530*/  LOP3.LUT R10, R10, 0xc0, RZ, 0xc0, !PT ;  /* 0x000000c00a0a7812 */ /* 0x000fe400078ec0ff */
[----:B------:R-:W-:Y:S01]  /*0540*/  PRMT R15, R13, 0x7710, RZ ;  /* 0x000077100d0f7816 */ /* 0x000fe200000000ff */
[----:B------:R-:W-:Y:S01]  /*0550*/  IMAD.IADD R13, R11, 0x1, R14 ;  /* 0x000000010b0d7824 */ /* 0x000fe200078e020e */
[----:B------:R-:W-:Y:S01]  /*0560*/  PRMT R11, R2, 0x8880, RZ ;  /* 0x00008880020b7816 */ /* 0x000fe200000000ff */
[----:B------:R-:W-:Y:S01]  /*0570*/  IMAD.MOV R17, RZ, RZ, -R10 ;  /* 0x000000ffff117224 */ /* 0x000fe200078e0a0a */
[----:B------:R-:W-:Y:S01]  /*0580*/  PRMT R14, R7, 0x8880, RZ ;  /* 0x00008880070e7816 */ /* 0x000fe200000000ff */
[----:B------:R-:W-:Y:S01]  /*0590*/  IMAD.IADD R12, R12, 0x1, R15 ;  /* 0x000000010c0c7824 */ /* 0x000fe200078e020f */
[----:B------:R-:W-:-:S02]  /*05a0*/  PRMT R15, R8, 0x8880, RZ ;  /* 0x00008880080f7816 */ /* 0x000fc400000000ff */
[----:B------:R-:W-:Y:S02]  /*05b0*/  PRMT R10, R11, 0x7710, RZ ;  /* 0x000077100b0a7816 */ /* 0x000fe400000000ff */
[----:B------:R-:W-:Y:S02]  /*05c0*/  PRMT R17, R17, 0x7710, RZ ;  /* 0x0000771011117816 */ /* 0x000fe400000000ff */
[----:B------:R-:W-:Y:S02]  /*05d0*/  PRMT R15, R15, 0x7710, RZ ;  /* 0x000077100f0f7816 */ /* 0x000fe400000000ff */
[----:B------:R-:W-:Y:S01]  /*05e0*/  SHF.R.U32.HI R11, RZ, 0x9, R10 ;  /* 0x00000009ff0b7819 */ /* 0x000fe2000001160a */
[----:B------:R-:W-:Y:S01]  /*05f0*/  IMAD.IADD R10, R0, 0x1, R17 ;  /* 0x00000001000a7824 */ /* 0x000fe200078e0211 */
[----:B------:R-:W-:Y:S02]  /*0600*/  SHF.R.U32.HI R15, RZ, 0x9, R15 ;  /* 0x00000009ff0f7819 */ /* 0x000fe4000001160f */
[----:B------:R-:W-:-:S02]  /*0610*/  LOP3.LUT R11, R11, 0x3f, RZ, 0xc0, !PT ;  /* 0x0000003f0b0b7812 */ /* 0x000fc400078ec0ff */
[----:B------:R-:W-:Y:S02]  /*0620*/  LOP3.LUT R15, R15, 0x3f, RZ, 0xc0, !PT ;  /* 0x0000003f0f0f7812 */ /* 0x000fe400078ec0ff */
[----:B------:R-:W-:Y:S01]  /*0630*/  LOP3.LUT R10, R10, 0xffff, RZ, 0xc0, !PT ;  /* 0x0000ffff0a0a7812 */ /* 0x000fe200078ec0ff */
[----:B------:R-:W-:Y:S01]  /*0640*/  IMAD.IADD R11, R2, 0x1, R11 ;  /* 0x00000001020b7824 */ /* 0x000fe200078e020b */
[----:B------:R-:W-:Y:S01]  /*0650*/  PRMT R14, R14, 0x7710, RZ ;  /* 0x000077100e0e7816 */ /* 0x000fe200000000ff */
[----:B------:R-:W-:Y:S01]  /*0660*/  IMAD.IADD R15, R8, 0x1, R15 ;  /* 0x00000001080f7824 */ /* 0x000fe200078e020f */
[----:B------:R-:W-:Y:S02]  /*0670*/  PRMT R17, R10, 0x8880, RZ ;  /* 0x000088800a117816 */ /* 0x000fe400000000ff */
[----:B------:R-:W-:Y:S02]  /*0680*/  SHF.R.U32.HI R14, RZ, 0x9, R14 ;  /* 0x00000009ff0e7819 */ /* 0x000fe4000001160e */
[----:B------:R-:W-:Y:S01]  /*0690*/  LOP3.LUT R10, R11, 0xc0, RZ, 0xc0, !PT ;  /* 0x000000c00b0a7812 */ /* 0x000fe200078ec0ff */
[----:B------:R-:W-:Y:S01]  /*06a0*/  IMAD.MOV.U32 R11, RZ, RZ, R17 ;  /* 0x000000ffff0b7224 */ /* 0x000fe200078e0011 */
[----:B------:R-:W-:-:S02]  /*06b0*/  LOP3.LUT R14, R14, 0x3f, RZ, 0xc0, !PT ;  /* 0x0000003f0e0e7812 */ /* 0x000fc400078ec0ff */
[----:B------:R-:W-:Y:S01]  /*06c0*/  LOP3.LUT R15, R15, 0xc0, RZ, 0xc0, !PT ;  /* 0x000000c00f0f7812 */ /* 0x000fe200078ec0ff */
[----:B------:R-:W-:Y:S01]  /*06d0*/  IMAD.MOV R10, RZ, RZ, -R10 ;  /* 0x000000ffff0a7224 */ /* 0x000fe200078e0a0a */
[----:B------:R-:W-:Y:S01]  /*06e0*/  IADD3 R14, R7, R14, RZ ;  /* 0x0000000e070e7210 */ /* 0x000fe20007ffe0ff */
[----:B------:R-:W-:Y:S02]  /*06f0*/  IMAD R11, R11, UR4, R16 ;  /* 0x000000040b0b7c24 */ /* 0x000fe4000f8e0210 */
[----:B------:R-:W-:Y:S01]  /*0700*/  IMAD.MOV R17, RZ, RZ, -R15 ;  /* 0x000000ffff117224 */ /* 0x000fe200078e0a0f */
[----:B------:R-:W-:Y:S01]  /*0710*/  PRMT R15, R10, 0x7710, RZ ;  /* 0x000077100a0f7816 */ /* 0x000fe200000000ff */
[----:B0-----:R-:W-:Y:S01]  /*0720*/  IMAD.WIDE R10, R11, 0x4, R4 ;  /* 0x000000040b0a7825 */ /* 0x001fe200078e0204 */
[----:B------:R-:W-:Y:S02]  /*0730*/  LOP3.LUT R14, R14, 0xc0, RZ, 0xc0, !PT ;  /* 0x000000c00e0e7812 */ /* 0x000fe400078ec0ff */
[----:B------:R-:W-:Y:S01]  /*0740*/  PRMT R17, R17, 0x7710, RZ ;  /* 0x0000771011117816 */ /* 0x000fe200000000ff */
[----:B------:R-:W-:Y:S01]  /*0750*/  IMAD.IADD R2, R2, 0x1, R15 ;  /* 0x0000000102027824 */ /* 0x000fe200078e020f */
[----:B------:R0:W2:Y:S01]  /*0760*/  LDG.E.EL R41, desc[UR6][R10.64] ;  /* 0x000000060a297981 */ /* 0x0000a2000c2e1900 */
[----:B------:R-:W-:Y:S01]  /*0770*/  IMAD.MOV R14, RZ, RZ, -R14 ;  /* 0x000000ffff0e7224 */ /* 0x000fe200078e0a0e */
[----:B------:R-:W-:Y:S01]  /*0780*/  LOP3.LUT R6, R6, 0xffff, RZ, 0xc0, !PT ;  /* 0x0000ffff06067812 */ /* 0x000fe200078ec0ff */
[----:B------:R-:W-:-:S03]  /*0790*/  IMAD.IADD R8, R8, 0x1, R17 ;  /* 0x0000000108087824 */ /* 0x000fc600078e0211 */
[----:B------:R-:W-:-:S04]  /*07a0*/  PRMT R14, R14, 0x7710, RZ ;  /* 0x000077100e0e7816 */ /* 0x000fc800000000ff */
[----:B------:R-:W-:Y:S02]  /*07b0*/  IADD3 R7, R7, R14, RZ ;  /* 0x0000000e07077210 */ /* 0x000fe40007ffe0ff */
[----:B------:R-:W1:Y:S01]  /*07c0*/  LDC.64 R14, c[0x0][0x210] ;  /* 0x00008400ff0e7b82 */ /* 0x000e620000000a00 */
[----:B------:R-:W-:Y:S02]  /*07d0*/  LOP3.LUT R13, R13, 0xffff, RZ, 0xc0, !PT ;  /* 0x0000ffff0d0d7812 */ /* 0x000fe400078ec0ff */
[----:B------:R-:W-:Y:S02]  /*07e0*/  LOP3.LUT R12, R12, 0xffff, RZ, 0xc0, !PT ;  /* 0x0000ffff0c0c7812 */ /* 0x000fe400078ec0ff */
[----:B------:R-:W-:Y:S02]  /*07f0*/  LOP3.LUT R9, R9, 0xffff, RZ, 0xc0, !PT ;  /* 0x0000ffff09097812 */ /* 0x000fe400078ec0ff */
[----:B------:R-:W-:Y:S02]  /*0800*/  LOP3.LUT R2, R2, 0xffff, RZ, 0xc0, !PT ;  /* 0x0000ffff02027812 */ /* 0x000fe400078ec0ff */
[----:B------:R-:W-:-:S02]  /*0810*/  LOP3.LUT R7, R7, 0xffff, RZ, 0xc0, !PT ;  /* 0x0000ffff07077812 */ /* 0x000fc400078ec0ff */
[----:B------:R-:W-:Y:S02]  /*0820*/  LOP3.LUT R8, R8, 0xffff, RZ, 0xc0, !PT ;  /* 0x0000ffff08087812 */ /* 0x000fe400078ec0ff */
[----:B------:R-:W-:Y:S02]  /*0830*/  PRMT R6, R6, 0x8880, RZ ;  /* 0x0000888006067816 */ /* 0x000fe400000000ff */
[----:B0-----:R-:W-:Y:S02]  /*0840*/  PRMT R11, R13, 0x8880, RZ ;  /* 0x000088800d0b7816 */ /* 0x001fe400000000ff */
[----:B------:R-:W-:Y:S02]  /*0850*/  PRMT R13, R12, 0x8880, RZ ;  /* 0x000088800c0d7816 */ /* 0x000fe400000000ff */
[----:B------:R-:W-:Y:S02]  /*0860*/  PRMT R9, R9, 0x8880, RZ ;  /* 0x0000888009097816 */ /* 0x000fe400000000ff */
[----:B------:R-:W-:-:S02]  /*0870*/  PRMT R17, R2, 0x8880, RZ ;  /* 0x0000888002117816 */ /* 0x000fc400000000ff */
[----:B------:R-:W-:Y:S01]  /*0880*/  PRMT R19, R7, 0x8880, RZ ;  /* 0x0000888007137816 */ /* 0x000fe200000000ff */
[----:B------:R-:W-:Y:S01]  /*0890*/  IMAD.MOV.U32 R7, RZ, RZ, R6 ;  /* 0x000000ffff077224 */ /* 0x000fe200078e0006 */
[----:B------:R-:W-:Y:S01]  /*08a0*/  PRMT R21, R8, 0x8880, RZ ;  /* 0x0000888008157816 */ /* 0x000fe200000000ff */
[--C-:B------:R-:W-:Y:S02]  /*08b0*/  IMAD R25, R11, UR4, R16.reuse ;  /* 0x000000040b197c24 */ /* 0x100fe4000f8e0210 */
[--C-:B------:R-:W-:Y:S02]  /*08c0*/  IMAD R27, R13, UR4, R16.reuse ;  /* 0x000000040d1b7c24 */ /* 0x100fe4000f8e0210 */
[--C-:B------:R-:W-:Y:S02]  /*08d0*/  IMAD R7, R7, UR4, R16.reuse ;  /* 0x0000000407077c24 */ /* 0x100fe4000f8e0210 */
[--C-:B------:R-:W-:Y:S02]  /*08e0*/  IMAD R23, R9, UR4, R16.reuse ;  /* 0x0000000409177c24 */ /* 0x100fe4000f8e0210 */
[----:B------:R-:W-:-:S02]  /*08f0*/  IMAD R17, R17, UR4, R16 ;  /* 0x0000000411117c24 */ /* 0x000fc4000f8e0210 */
[--C-:B------:R-:W-:Y:S02]  /*0900*/  IMAD R19, R19, UR4, R16.reuse ;  /* 0x0000000413137c24 */ /* 0x100fe4000f8e0210 */
[----:B------:R-:W-:Y:S02]  /*0910*/  IMAD R21, R21, UR4, R16 ;  /* 0x0000000415157c24 */ /* 0x000fe4000f8e0210 */
[----:B------:R-:W-:-:S04]  /*0920*/  IMAD.WIDE R12, R25, 0x4, R4 ;  /* 0x00000004190c7825 */ /* 0x000fc800078e0204 */
[----:B------:R-:W-:-:S04]  /*0930*/  IMAD.WIDE R24, R27, 0x4, R4 ;  /* 0x000000041b187825 */ /* 0x000fc800078e0204 */
[--C-:B------:R-:W-:Y:S01]  /*0940*/  IMAD.WIDE R8, R7, 0x4, R4.reuse ;  /* 0x0000000407087825 */ /* 0x100fe200078e0204 */
[----:B------:R0:W5:Y:S03]  /*0950*/  LDG.E.EL R20, desc[UR6][R24.64] ;  /* 0x0000000618147981 */ /* 0x000166000c2e1900 */
[----:B------:R-:W-:-:S04]  /*0960*/  IMAD.WIDE R10, R23, 0x4, R4 ;  /* 0x00000004170a7825 */ /* 0x000fc800078e0204 */
[--C-:B------:R-:W-:Y:S01]  /*0970*/  IMAD.WIDE R26, R17, 0x4, R4.reuse ;  /* 0x00000004111a7825 */ /* 0x100fe200078e0204 */
[----:B------:R0:W5:Y:S03]  /*0980*/  LDG.E.EL R18, desc[UR6][R10.64] ;  /* 0x000000060a127981 */ /* 0x000166000c2e1900 */
[--C-:B------:R-:W-:Y:S01]  /*0990*/  IMAD.WIDE R28, R19, 0x4, R4.reuse ;  /* 0x00000004131c7825 */ /* 0x100fe200078e0204 */
[----:B------:R0:W5:Y:S03]  /*09a0*/  LDG.E.EL R17, desc[UR6][R8.64] ;  /* 0x0000000608117981 */ /* 0x000166000c2e1900 */
[----:B------:R-:W-:Y:S01]  /*09b0*/  IMAD.WIDE R30, R21, 0x4, R4 ;  /* 0x00000004151e7825 */ /* 0x000fe200078e0204 */
[----:B------:R0:W5:Y:S03]  /*09c0*/  LDG.E.EL R19, desc[UR6][R12.64] ;  /* 0x000000060c137981 */ /* 0x000166000c2e1900 */
[----:B-1----:R-:W-:Y:S01]  /*09d0*/  IMAD.WIDE R4, R3, 0x2, R14 ;  /* 0x0000000203047825 */ /* 0x002fe200078e020e */
[----:B------:R0:W5:Y:S04]  /*09e0*/  LDG.E.EL R21, desc[UR6][R26.64] ;  /* 0x000000061a157981 */ /* 0x000168000c2e1900 */
[----:B------:R0:W5:Y:S04]  /*09f0*/  LDG.E.EL R22, desc[UR6][R28.64] ;  /* 0x000000061c167981 */ /* 0x000168000c2e1900 */
[----:B------:R0:W5:Y:S04]  /*0a00*/  LDG.E.EL R23, desc[UR6][R30.64] ;  /* 0x000000061e177981 */ /* 0x000168000c2e1900 */
[----:B------:R-:W5:Y:S01]  /*0a10*/  LDG.E.128 R4, desc[UR6][R4.64] ;  /* 0x0000000604047981 */ /* 0x000f62000c1e1d00 */
[----:B------:R-:W-:Y:S01]  /*0a20*/  BSSY B0, `(.L_x_0) ;  /* 0x0000041000007945 */ /* 0x000fe20003800000 */
[----:B--2---:R-:W-:-:S06]  /*0a30*/  FMUL R2, R41, 0.63661974668502807617 ;  /* 0x3f22f98329027820 */ /* 0x004fcc0000400000 */
[----:B------:R-:W1:Y:S01]  /*0a40*/  F2I.FTZ.NTZ R2, R2 ;  /* 0x0000000200027305 */ /* 0x000e620000213100 */
[----:B------:R-:W-:-:S05]  /*0a50*/  FADD.FTZ R45, |R41|, -RZ ;  /* 0x800000ff292d7221 */ /* 0x000fca0000010200 */
[----:B------:R-:W-:Y:S02]  /*0a60*/  FSETP.GE.AND P6, PT, R45, 105615, PT ;  /* 0x47ce47802d00780b */ /* 0x000fe40003fc6000 */
[----:B-1----:R-:W-:-:S05]  /*0a70*/  I2FP.F32.S32 R44, R2 ;  /* 0x00000002002c7245 */ /* 0x002fca0000201400 */
[----:B------:R-:W-:-:S04]  /*0a80*/  FFMA.FTZ R3, R44, -1.5707962512969970703, R41 ;  /* 0xbfc90fda2c037823 */ /* 0x000fc80000010029 */
[----:B------:R-:W-:-:S04]  /*0a90*/  FFMA.FTZ R3, R44, -7.5497894158615963534e-08, R3 ;  /* 0xb3a221682c037823 */ /* 0x000fc80000010003 */
[----:B------:R-:W-:Y:S01]  /*0aa0*/  FFMA.FTZ R44, R44, -5.3903029534742383927e-15, R3 ;  /* 0xa7c234c52c2c7823 */ /* 0x000fe20000010003 */
[----:B------:R-:W-:Y:S01]  /*0ab0*/  FSETP.NEU.AND P0, PT, R45, +INF , PT ;  /* 0x7f8000002d00780b */ /* 0x000fe20003f0d000 */
[----:B------:R-:W-:Y:S02]  /*0ac0*/  IMAD.MOV.U32 R43, RZ, RZ, R2 ;  /* 0x000000ffff2b7224 */ /* 0x000fe400078e0002 */
[----:B------:R-:W-:Y:S01]  /*0ad0*/  IMAD.MOV.U32 R3, RZ, RZ, R44 ;  /* 0x000000ffff037224 */ /* 0x000fe200078e002c */
[----:B0-----:R-:W-:Y:S09]  /*0ae0*/  @!P6 BRA `(.L_x_1) ;  /* 0x0000000000d0e947 */ /* 0x001ff20003800000 */
[----:B------:R-:W-:Y:S01]  /*0af0*/  @!P0 FMUL.FTZ R3, RZ, R41 ;  /* 0x00000029ff038220 */ /* 0x000fe20000410000 */
[----:B------:R-:W-:Y:S01]  /*0b00*/  @!P0 IMAD.MOV.U32 R2, RZ, RZ, RZ ;  /* 0x000000ffff028224 */ /* 0x000fe200078e00ff */
[----:B------:R-:W-:Y:S06]  /*0b10*/  @!P0 BRA `(.L_x_1) ;  /* 0x0000000000c48947 */ /* 0x000fec0003800000 */
[----:B------:R-:W-:Y:S01]  /*0b20*/  SHF.R.U32.HI R24, RZ, 0x17, R41 ;  /* 0x00000017ff187819 */ /* 0x000fe20000011629 */
[----:B------:R-:W-:Y:S01]  /*0b30*/  IMAD.SHL.U32 R9, R41, 0x100, RZ ;  /* 0x0000010029097824 */ /* 0x000fe200078e00ff */
[----:B------:R-:W-:Y:S01]  /*0b40*/  HFMA2.MMA R8, -RZ, RZ, 0, 0 ;  /* 0x00000000ff087435 */ /* 0x000fe200000001ff */
[----:B------:R-:W-:Y:S02]  /*0b50*/  CS2R R26, SRZ ;  /* 0x00000000001a7805 */ /* 0x000fe4000001ff00 */
[----:B------:R-:W-:Y:S01]  /*0b60*/  LOP3.LUT R2, R24, 0xe0, RZ, 0xc0, !PT ;  /* 0x000000e018027812 */ /* 0x000fe200078ec0ff */
[----:B------:R-:W-:Y:S01]  /*0b70*/  IMAD.MOV.U32 R3, RZ, RZ, R1 ;  /* 0x000000ffff037224 */ /* 0x000fe200078e0001 */
[----:B------:R-:W-:Y:S01]  /*0b80*/  LOP3.LUT R25, R9, 0x80000000, RZ, 0xfc, !PT ;  /* 0x8000000009197812 */ /* 0x000fe200078efcff */
[----:B------:R-:W-:Y:S02]  /*0b90*/  ULDC.64 UR8, c[0x4][0x8] ;  /* 0x0100020000087ab9 */ /* 0x000fe40000000a00 */
[----:B------:R-:W-:-:S05]  /*0ba0*/  VIADD R2, R2, 0xffffff80 ;  /* 0xffffff8002027836 */ /* 0x000fca0000000000 */
[----:B------:R-:W-:-:S07]  /*0bb0*/  SHF.R.U32.HI R2, RZ, 0x5, R2 ;  /* 0x00000005ff027819 */ /* 0x000fce0000011602 */
.L_x_2:
[----:B------:R-:W-:-:S04]  /*0bc0*/  IADD3 R12, P0, R26, UR8, RZ ;  /* 0x000000081a0c7c10 */ /* 0x000fc8000ff1e0ff */
[----:B------:R-:W-:-:S05]  /*0bd0*/  IADD3.X R13, R27, UR9, RZ, P0, !PT ;  /* 0x000000091b0d7c10 */ /* 0x000fca00087fe4ff */
[----:B------:R-:W2:Y:S01]  /*0be0*/  LDG.E.CONSTANT R10, desc[UR6][R12.64] ;  /* 0x000000060c0a7981 */ /* 0x000ea2000c1e9900 */
[----:B------:R-:W-:Y:S01]  /*0bf0*/  IADD3 R26, P1, R26, 0x4, RZ ;  /* 0x000000041a1a7810 */ /* 0x000fe20007f3e0ff */
[----:B------:R-:W-:-:S03]  /*0c00*/  IMAD.MOV.U32 R9, RZ, RZ, RZ ;  /* 0x000000ffff097224 */ /* 0x000fc600078e00ff */
[----:B------:R-:W-:Y:S01]  /*0c10*/  ISETP.NE.U32.AND P0, PT, R26, 0x18, PT ;  /* 0x000000181a00780c */ /* 0x000fe20003f05070 */
[----:B------:R-:W-:-:S05]  /*0c20*/  IMAD.X R27, RZ, RZ, R27, P1 ;  /* 0x000000ffff1b7224 */ /* 0x000fca00008e061b */
[----:B------:R-:W-:Y:S01]  /*0c30*/  ISETP.NE.AND.EX P0, PT, R27, RZ, PT, P0 ;  /* 0x000000ff1b00720c */ /* 0x000fe20003f05300 */
[----:B--2---:R-:W-:-:S04]  /*0c40*/  IMAD.WIDE.U32 R10, R25, R10, R8 ;  /* 0x0000000a190a7225 */ /* 0x004fc800078e0008 */
[----:B------:R-:W-:Y:S01]  /*0c50*/  IMAD.MOV.U32 R8, RZ, RZ, R11 ;  /* 0x000000ffff087224 */ /* 0x000fe200078e000b */
[----:B------:R0:W-:Y:S02]  /*0c60*/  STL [R3], R10 ;  /* 0x0000000a03007387 */ /* 0x0001e40000100800 */
[----:B0-----:R-:W-:-:S05]  /*0c70*/  VIADD R3, R3, 0x4 ;  /* 0x0000000403037836 */ /* 0x001fca0000000000 */
[----:B------:R-:W-:Y:S05]  /*0c80*/  @P0 BRA `(.L_x_2) ;  /* 0xfffffffc00cc0947 */ /* 0x000fea000383ffff */
[----:B------:R-:W-:Y:S01]  /*0c90*/  LOP3.LUT P0, RZ, R41, 0xf800000, RZ, 0xc0, !PT ;  /* 0x0f80000029ff7812 */ /* 0x000fe2000780c0ff */
[----:B------:R-:W-:Y:S01]  /*0ca0*/  IMAD R11, R2, -0x4, R1 ;  /* 0xfffffffc020b7824 */ /* 0x000fe200078e0201 */
[----:B------:R0:W-:Y:S04]  /*0cb0*/  STL [R1+0x18], R8 ;  /* 0x0000180801007387 */ /* 0x0001e80000100800 */
[----:B------:R-:W2:Y:S04]  /*0cc0*/  LDL R3, [R11+0x14] ;  /* 0x000014000b037983 */ /* 0x000ea80000100800 */
[----:B------:R-:W2:Y:S04]  /*0cd0*/  LDL R2, [R11+0x18] ;  /* 0x000018000b027983 */ /* 0x000ea80000100800 */
[----:B------:R-:W3:Y:S01]  /*0ce0*/  @P0 LDL R10, [R11+0x10] ;  /* 0x000010000b0a0983 */ /* 0x000ee20000100800 */
[----:B------:R-:W-:Y:S01]  /*0cf0*/  UMOV UR8, 0x54442d19 ;  /* 0x54442d1900087882 */ /* 0x000fe20000000000 */
[----:B------:R-:W-:Y:S01]  /*0d00*/  UMOV UR9, 0x3bf921fb ;  /* 0x3bf921fb00097882 */ /* 0x000fe20000000000 */
[----:B--2---:R-:W-:-:S02]  /*0d10*/  SHF.L.W.U32.HI R2, R3, R24, R2 ;  /* 0x0000001803027219 */ /* 0x004fc40000010e02 */
[----:B---3--:R-:W-:Y:S02]  /*0d20*/  @P0 SHF.L.W.U32.HI R3, R10, R24, R3 ;  /* 0x000000180a030219 */ /* 0x008fe40000010e03 */
[----:B------:R-:W-:Y:S02]  /*0d30*/  ISETP.GE.AND P0, PT, R41, RZ, PT ;  /* 0x000000ff2900720c */ /* 0x000fe40003f06270 */
[C---:B------:R-:W-:Y:S02]  /*0d40*/  SHF.L.W.U32.HI R10, R3.reuse, 0x2, R2 ;  /* 0x00000002030a7819 */ /* 0x040fe40000010e02 */
[----:B------:R-:W-:Y:S02]  /*0d50*/  SHF.L.U32 R3, R3, 0x2, RZ ;  /* 0x0000000203037819 */ /* 0x000fe400000006ff */
[----:B------:R-:W-:Y:S02]  /*0d60*/  SHF.R.S32.HI R9, RZ, 0x1f, R10 ;  /* 0x0000001fff097819 */ /* 0x000fe4000001140a */
[----:B------:R-:W-:-:S02]  /*0d70*/  LOP3.LUT R11, R10, R41, RZ, 0x3c, !PT ;  /* 0x000000290a0b7212 */ /* 0x000fc400078e3cff */
[C---:B------:R-:W-:Y:S02]  /*0d80*/  LOP3.LUT R12, R9.reuse, R3, RZ, 0x3c, !PT ;  /* 0x00000003090c7212 */ /* 0x040fe400078e3cff */
[----:B------:R-:W-:Y:S02]  /*0d90*/  LOP3.LUT R13, R9, R10, RZ, 0x3c, !PT ;  /* 0x0000000a090d7212 */ /* 0x000fe400078e3cff */
[----:B------:R-:W-:Y:S02]  /*0da0*/  SHF.R.U32.HI R3, RZ, 0x1e, R2 ;  /* 0x0000001eff037819 */ /* 0x000fe40000011602 */
[----:B------:R-:W-:Y:S02]  /*0db0*/  ISETP.GE.AND P1, PT, R11, RZ, PT ;  /* 0x000000ff0b00720c */ /* 0x000fe40003f26270 */
[----:B------:R-:W0:Y:S01]  /*0dc0*/  I2F.F64.S64 R12, R12 ;  /* 0x0000000c000c7312 */ /* 0x000e220000301c00 */
[----:B------:R-:W-:-:S05]  /*0dd0*/  LEA.HI R2, R10, R3, RZ, 0x1 ;  /* 0x000000030a027211 */ /* 0x000fca00078f08ff */
[----:B------:R-:W-:-:S04]  /*0de0*/  IMAD.MOV R3, RZ, RZ, -R2 ;  /* 0x000000ffff037224 */ /* 0x000fc800078e0a02 */
[----:B------:R-:W-:Y:S01]  /*0df0*/  @!P0 IMAD.MOV.U32 R2, RZ, RZ, R3 ;  /* 0x000000ffff028224 */ /* 0x000fe200078e0003 */
[----:B0-----:R-:W-:-:S10]  /*0e00*/  DMUL R8, R12, UR8 ;  /* 0x000000080c087c28 */ /* 0x001fd40008000000 */
[----:B------:R-:W0:Y:S02]  /*0e10*/  F2F.F32.F64 R8, R8 ;  /* 0x0000000800087310 */ /* 0x000e240000301000 */
[----:B0-----:R-:W-:-:S07]  /*0e20*/  FSEL R3, -R8, R8, !P1 ;  /* 0x0000000808037208 */ /* 0x001fce0004800100 */
.L_x_1:
[----:B------:R-:W-:Y:S05]  /*0e30*/  BSYNC B0 ;  /* 0x0000000000007941 */ /* 0x000fea0003800000 */
.L_x_0:
[----:B------:R-:W-:Y:S01]  /*0e40*/  LOP3.LUT R8, R2, 0x1, RZ, 0xc0, !PT ;  /* 0x0000000102087812 */ /* 0x000fe200078ec0ff */
[----:B-----5:R-:W-:Y:S01]  /*0e50*/  FMUL R10, R17, 0.63661974668502807617 ;  /* 0x3f22f983110a7820 */ /* 0x020fe20000400000 */
[----:B------:R-:W-:Y:S01]  /*0e60*/  FMUL.FTZ R13, R3, R3 ;  /* 0x00000003030d7220 */ /* 0x000fe20000410000 */
[----:B------:R-:W-:Y:S01]  /*0e70*/  FADD.FTZ R53, |R17|, -RZ ;  /* 0x800000ff11357221 */ /* 0x000fe20000010200 */
[----:B------:R-:W-:Y:S01]  /*0e80*/  ISETP.NE.U32.AND P0, PT, R8, 0x1, PT ;  /* 0x000000010800780c */ /* 0x000fe20003f05070 */
[----:B------:R-:W-:Y:S01]  /*0e90*/  IMAD.MOV.U32 R9, RZ, RZ, 0x3c0885e4 ;  /* 0x3c0885e4ff097424 */ /* 0x000fe200078e00ff */
[----:B------:R-:W-:Y:S01]  /*0ea0*/  BSSY B0, `(.L_x_3) ;  /* 0x000004d000007945 */ /* 0x000fe20003800000 */
[----:B------:R-:W0:Y:S01]  /*0eb0*/  F2I.FTZ.NTZ R10, R10 ;  /* 0x0000000a000a7305 */ /* 0x000e220000213100 */
[----:B------:R-:W-:Y:S01]  /*0ec0*/  IMAD.MOV.U32 R8, RZ, RZ, -0x46b2bead ;  /* 0xb94d4153ff087424 */ /* 0x000fe200078e00ff */
[----:B------:R-:W-:Y:S01]  /*0ed0*/  FSETP.GE.AND P3, PT, R53, 105615, PT ;  /* 0x47ce47803500780b */ /* 0x000fe20003f66000 */
[----:B------:R-:W-:Y:S01]  /*0ee0*/  VIADD R12, R2, 0x1 ;  /* 0x00000001020c7836 */ /* 0x000fe20000000000 */
[----:B------:R-:W-:Y:S01]  /*0ef0*/  FSEL R50, R3, 1, !P0 ;  /* 0x3f80000003327808 */ /* 0x000fe20004000000 */
[----:B------:R-:W-:Y:S01]  /*0f00*/  IMAD.MOV.U32 R2, RZ, RZ, -0x41d55558 ;  /* 0xbe2aaaa8ff027424 */ /* 0x000fe200078e00ff */
[----:B------:R-:W-:-:S02]  /*0f10*/  FSETP.NEU.AND P2, PT, R53, +INF , PT ;  /* 0x7f8000003500780b */ /* 0x000fc40003f4d000 */
[----:B------:R-:W-:Y:S02]  /*0f20*/  LOP3.LUT P1, RZ, R12, 0x2, RZ, 0xc0, !PT ;  /* 0x000000020cff7812 */ /* 0x000fe4000782c0ff */
[----:B------:R-:W-:Y:S01]  /*0f30*/  @P0 IMAD.MOV.U32 R11, RZ, RZ, 0x37cbac00 ;  /* 0x37cbac00ff0b0424 */ /* 0x000fe200078e00ff */
[----:B------:R-:W-:Y:S01]  /*0f40*/  @P0 MOV R9, 0x3d2aaabb ;  /* 0x3d2aaabb00090802 */ /* 0x000fe20000000f00 */
[----:B------:R-:W-:Y:S02]  /*0f50*/  @P0 IMAD.MOV.U32 R2, RZ, RZ, -0x41000001 ;  /* 0xbeffffffff020424 */ /* 0x000fe400078e00ff */
[C---:B------:R-:W-:Y:S01]  /*0f60*/  @P0 FFMA.FTZ R8, R13.reuse, R11, -0.0013887860113754868507 ;  /* 0xbab607ed0d080423 */ /* 0x040fe2000001000b */
[----:B0-----:R-:W-:Y:S01]  /*0f70*/  I2FP.F32.S32 R42, R10 ;  /* 0x0000000a002a7245 */ /* 0x001fe20000201400 */
[----:B------:R-:W-:Y:S02]  /*0f80*/  IMAD.MOV.U32 R40, RZ, RZ, R10 ;  /* 0x000000ffff287224 */ /* 0x000fe400078e000a */
[----:B------:R-:W-:-:S02]  /*0f90*/  FFMA.FTZ R9, R13, R8, R9 ;  /* 0x000000080d097223 */ /* 0x000fc40000010009 */
[C---:B------:R-:W-:Y:S02]  /*0fa0*/  FFMA.FTZ R11, R42.reuse, -1.5707962512969970703, R17 ;  /* 0xbfc90fda2a0b7823 */ /* 0x040fe40000010011 */
[C---:B------:R-:W-:Y:S01]  /*0fb0*/  FFMA.FTZ R9, R13.reuse, R9, R2 ;  /* 0x000000090d097223 */ /* 0x040fe20000010002 */
[----:B------:R-:W-:Y:S01]  /*0fc0*/  FFMA.FTZ R13, R13, R50, RZ ;  /* 0x000000320d0d7223 */ /* 0x000fe200000100ff */
[----:B------:R-:W-:-:S03]  /*0fd0*/  FFMA.FTZ R11, R42, -7.5497894158615963534e-08, R11 ;  /* 0xb3a221682a0b7823 */ /* 0x000fc6000001000b */
[----:B------:R-:W-:Y:S01]  /*0fe0*/  FFMA.FTZ R50, R13, R9, R50 ;  /* 0x000000090d327223 */ /* 0x000fe20000010032 */
[----:B------:R-:W-:-:S03]  /*0ff0*/  FFMA.FTZ R42, R42, -5.3903029534742383927e-15, R11 ;  /* 0xa7c234c52a2a7823 */ /* 0x000fc6000001000b */
[----:B------:R-:W-:Y:S01]  /*1000*/  @P1 FFMA.FTZ R50, R50, -1, RZ ;  /* 0xbf80000032321823 */ /* 0x000fe200000100ff */
[----:B------:R-:W-:Y:S01]  /*1010*/  IMAD.MOV.U32 R2, RZ, RZ, R42 ;  /* 0x000000ffff027224 */ /* 0x000fe200078e002a */
[----:B------:R-:W-:Y:S06]  /*1020*/  @!P3 BRA `(.L_x_4) ;  /* 0x0000000000d0b947 */ /* 0x000fec0003800000 */
        /* <DEDUP_REMOVED lines=13> */
.L_x_5:
        /* <DEDUP_REMOVED lines=26> */
[----:B------:R-:W-:-:S04]  /*12a0*/  SHF.R.S32.HI R9, RZ, 0x1f, R10 ;  /* 0x0000001fff097819 */ /* 0x000fc8000001140a */
[C---:B------:R-:W-:Y:S02]  /*12b0*/  LOP3.LUT R12, R9.reuse, R3, RZ, 0x3c, !PT ;  /* 0x00000003090c7212 */ /* 0x040fe400078e3cff */
[----:B------:R-:W-:Y:S02]  /*12c0*/  LOP3.LUT R13, R9, R10, RZ, 0x3c, !PT ;  /* 0x0000000a090d7212 */ /* 0x000fe400078e3cff */
[----:B------:R-:W-:Y:S02]  /*12d0*/  SHF.R.U32.HI R3, RZ, 0x1e, R2 ;  /* 0x0000001eff037819 */ /* 0x000fe40000011602 */
[C---:B------:R-:W-:Y:S02]  /*12e0*/  LOP3.LUT R2, R10.reuse, R17, RZ, 0x3c, !PT ;  /* 0x000000110a027212 */ /* 0x040fe400078e3cff */
[----:B------:R-:W0:Y:S01]  /*12f0*/  I2F.F64.S64 R12, R12 ;  /* 0x0000000c000c7312 */ /* 0x000e220000301c00 */
[----:B------:R-:W-:Y:S02]  /*1300*/  LEA.HI R10, R10, R3, RZ, 0x1 ;  /* 0x000000030a0a7211 */ /* 0x000fe400078f08ff */
[----:B------:R-:W-:-:S03]  /*1310*/  ISETP.GE.AND P1, PT, R2, RZ, PT ;  /* 0x000000ff0200720c */ /* 0x000fc60003f26270 */
[----:B------:R-:W-:-:S04]  /*1320*/  IMAD.MOV R2, RZ, RZ, -R10 ;  /* 0x000000ffff027224 */ /* 0x000fc800078e0a0a */
[----:B------:R-:W-:Y:S01]  /*1330*/  @!P0 IMAD.MOV.U32 R10, RZ, RZ, R2 ;  /* 0x000000ffff0a8224 */ /* 0x000fe200078e0002 */
[----:B0-----:R-:W-:-:S10]  /*1340*/  DMUL R8, R12, UR8 ;  /* 0x000000080c087c28 */ /* 0x001fd40008000000 */
[----:B------:R-:W0:Y:S02]  /*1350*/  F2F.F32.F64 R8, R8 ;  /* 0x0000000800087310 */ /* 0x000e240000301000 */
[----:B0-----:R-:W-:-:S07]  /*1360*/  FSEL R2, -R8, R8, !P1 ;  /* 0x0000000808027208 */ /* 0x001fce0004800100 */
.L_x_4:
[----:B------:R-:W-:Y:S05]  /*1370*/  BSYNC B0 ;  /* 0x0000000000007941 */ /* 0x000fea0003800000 */
.L_x_3:
[----:B------:R-:W-:Y:S01]  /*1380*/  LOP3.LUT R3, R10, 0x1, RZ, 0xc0, !PT ;  /* 0x000000010a037812 */ /* 0x000fe200078ec0ff */
[----:B------:R-:W-:Y:S01]  /*1390*/  FMUL R11, R18, 0.63661974668502807617 ;  /* 0x3f22f983120b7820 */ /* 0x000fe20000400000 */
[----:B------:R-:W-:Y:S01]  /*13a0*/  FMUL.FTZ R12, R2, R2 ;  /* 0x00000002020c7220 */ /* 0x000fe20000410000 */
[----:B------:R-:W-:Y:S01]  /*13b0*/  FADD.FTZ R24, |R18|, -RZ ;  /* 0x800000ff12187221 */ /* 0x000fe20000010200 */
[----:B------:R-:W-:Y:S01]  /*13c0*/  ISETP.NE.U32.AND P1, PT, R3, 0x1, PT ;  /* 0x000000010300780c */ /* 0x000fe20003f25070 */
[----:B------:R-:W0:Y:S01]  /*13d0*/  F2I.FTZ.NTZ R26, R11 ;  /* 0x0000000b001a7305 */ /* 0x000e220000213100 */
[----:B------:R-:W-:Y:S01]  /*13e0*/  IMAD.MOV.U32 R8, RZ, RZ, 0x3c0885e4 ;  /* 0x3c0885e4ff087424 */ /* 0x000fe200078e00ff */
[----:B------:R-:W-:Y:S01]  /*13f0*/  BSSY B0, `(.L_x_6) ;  /* 0x000004c000007945 */ /* 0x000fe20003800000 */
[----:B------:R-:W-:Y:S01]  /*1400*/  IMAD.MOV.U32 R3, RZ, RZ, -0x46b2bead ;  /* 0xb94d4153ff037424 */ /* 0x000fe200078e00ff */
[----:B------:R-:W-:Y:S01]  /*1410*/  FSETP.GE.AND P3, PT, R24, 105615, PT ;  /* 0x47ce47801800780b */ /* 0x000fe20003f66000 */
[----:B------:R-:W-:Y:S01]  /*1420*/  VIADD R10, R10, 0x1 ;  /* 0x000000010a0a7836 */ /* 0x000fe20000000000 */
[----:B------:R-:W-:-:S02]  /*1430*/  FSEL R49, R2, 1, !P1 ;  /* 0x3f80000002317808 */ /* 0x000fc40004800000 */
[----:B------:R-:W-:Y:S02]  /*1440*/  FSETP.NEU.AND P2, PT, R24, +INF , PT ;  /* 0x7f8000001800780b */ /* 0x000fe40003f4d000 */
[----:B------:R-:W-:Y:S02]  /*1450*/  LOP3.LUT P0, RZ, R10, 0x2, RZ, 0xc0, !PT ;  /* 0x000000020aff7812 */ /* 0x000fe4000780c0ff */
[----:B------:R-:W-:Y:S01]  /*1460*/  @P1 IMAD.MOV.U32 R9, RZ, RZ, 0x37cbac00 ;  /* 0x37cbac00ff091424 */ /* 0x000fe200078e00ff */
[----:B------:R-:W-:Y:S02]  /*1470*/  @P1 MOV R8, 0x3d2aaabb ;  /* 0x3d2aaabb00081802 */ /* 0x000fe40000000f00 */
[----:B0-----:R-:W-:Y:S01]  /*1480*/  I2FP.F32.S32 R13, R26 ;  /* 0x0000001a000d7245 */ /* 0x001fe20000201400 */
[----:B------:R-:W-:Y:S01]  /*1490*/  @P1 FFMA.FTZ R3, R12, R9, -0.0013887860113754868507 ;  /* 0xbab607ed0c031423 */ /* 0x000fe20000010009 */
[----:B------:R-:W-:Y:S02]  /*14a0*/  IMAD.MOV.U32 R9, RZ, RZ, -0x41d55558 ;  /* 0xbe2aaaa8ff097424 */ /* 0x000fe400078e00ff */
[----:B------:R-:W-:-:S02]  /*14b0*/  @P1 IMAD.MOV.U32 R9, RZ, RZ, -0x41000001 ;  /* 0xbeffffffff091424 */ /* 0x000fc400078e00ff */
[C---:B------:R-:W-:Y:S01]  /*14c0*/  FFMA.FTZ R8, R12.reuse, R3, R8 ;  /* 0x000000030c087223 */ /* 0x040fe20000010008 */
[C---:B------:R-:W-:Y:S01]  /*14d0*/  FFMA.FTZ R10, R13.reuse, -1.5707962512969970703, R18 ;  /* 0xbfc90fda0d0a7823 */ /* 0x040fe20000010012 */
[----:B------:R-:W-:Y:S02]  /*14e0*/  IMAD.MOV.U32 R25, RZ, RZ, R26 ;  /* 0x000000ffff197224 */ /* 0x000fe400078e001a */
[C---:B------:R-:W-:Y:S01]  /*14f0*/  FFMA.FTZ R8, R12.reuse, R8, R9 ;  /* 0x000000080c087223 */ /* 0x040fe20000010009 */
[----:B------:R-:W-:Y:S01]  /*1500*/  FFMA.FTZ R10, R13, -7.5497894158615963534e-08, R10 ;  /* 0xb3a221680d0a7823 */ /* 0x000fe2000001000a */
[----:B------:R-:W-:-:S03]  /*1510*/  FFMA.FTZ R12, R12, R49, RZ ;  /* 0x000000310c0c7223 */ /* 0x000fc600000100ff */
[----:B------:R-:W-:Y:S01]  /*1520*/  FFMA.FTZ R24, R13, -5.3903029534742383927e-15, R10 ;  /* 0xa7c234c50d187823 */ /* 0x000fe2000001000a */
[----:B------:R-:W-:-:S03]  /*1530*/  FFMA.FTZ R49, R12, R8, R49 ;  /* 0x000000080c317223 */ /* 0x000fc60000010031 */
[----:B------:R-:W-:Y:S02]  /*1540*/  IMAD.MOV.U32 R3, RZ, RZ, R24 ;  /* 0x000000ffff037224 */ /* 0x000fe400078e0018 */
[----:B------:R-:W-:Y:S01]  /*1550*/  @P0 FFMA.FTZ R49, R49, -1, RZ ;  /* 0xbf80000031310823 */ /* 0x000fe200000100ff */
        /* <DEDUP_REMOVED lines=14> */
.L_x_8:
[----:B------:R-:W-:-:S04]  /*1640*/  IADD3 R10, P0, R28, UR8, RZ ;  /* 0x000000081c0a7c10 */ /* 0x000fc8000ff1e0ff */
[----:B------:R-:W-:-:S05]  /*1650*/  IADD3.X R11, R29, UR9, RZ, P0, !PT ;  /* 0x000000091d0b7c10 */ /* 0x000fca00087fe4ff */
[----:B------:R-:W2:Y:S01]  /*1660*/  LDG.E.CONSTANT R10, desc[UR6][R10.64] ;  /* 0x000000060a0a7981 */ /* 0x000ea2000c1e9900 */
[----:B------:R-:W-:Y:S01]  /*1670*/  IADD3 R28, P0, R28, 0x4, RZ ;  /* 0x000000041c1c7810 */ /* 0x000fe20007f1e0ff */
[----:B------:R-:W-:-:S04]  /*1680*/  IMAD.MOV.U32 R9, RZ, RZ, RZ ;  /* 0x000000ffff097224 */ /* 0x000fc800078e00ff */
[----:B------:R-:W-:Y:S01]  /*1690*/  IMAD.X R29, RZ, RZ, R29, P0 ;  /* 0x000000ffff1d7224 */ /* 0x000fe200000e061d */
[----:B------:R-:W-:-:S04]  /*16a0*/  ISETP.NE.U32.AND P0, PT, R28, 0x18, PT ;  /* 0x000000181c00780c */ /* 0x000fc80003f05070 */
        /* <DEDUP_REMOVED lines=15> */
[----:B---3--:R-:W-:-:S04]  /*17a0*/  @P0 SHF.L.W.U32.HI R3, R10, R26, R3 ;  /* 0x0000001a0a030219 */ /* 0x008fc80000010e03 */
[C-C-:B------:R-:W-:Y:S02]  /*17b0*/  SHF.L.W.U32.HI R9, R3.reuse, 0x2, R2.reuse ;  /* 0x0000000203097819 */ /* 0x140fe40000010e02 */
[----:B------:R-:W-:Y:S02]  /*17c0*/  SHF.L.U32 R3, R3, 0x2, RZ ;  /* 0x0000000203037819 */ /* 0x000fe400000006ff */
[----:B------:R-:W-:Y:S02]  /*17d0*/  SHF.R.S32.HI R10, RZ, 0x1f, R9 ;  /* 0x0000001fff0a7819 */ /* 0x000fe40000011409 */
[----:B------:R-:W-:Y:S02]  /*17e0*/  SHF.R.U32.HI R2, RZ, 0x1e, R2 ;  /* 0x0000001eff027819 */ /* 0x000fe40000011602 */
[C---:B------:R-:W-:Y:S02]  /*17f0*/  LOP3.LUT R12, R10.reuse, R3, RZ, 0x3c, !PT ;  /* 0x000000030a0c7212 */ /* 0x040fe400078e3cff */
[----:B------:R-:W-:-:S02]  /*1800*/  LOP3.LUT R13, R10, R9, RZ, 0x3c, !PT ;  /* 0x000000090a0d7212 */ /* 0x000fc400078e3cff */
[C---:B------:R-:W-:Y:S02]  /*1810*/  LOP3.LUT R3, R9.reuse, R18, RZ, 0x3c, !PT ;  /* 0x0000001209037212 */ /* 0x040fe400078e3cff */
[----:B------:R-:W-:Y:S02]  /*1820*/  LEA.HI R26, R9, R2, RZ, 0x1 ;  /* 0x00000002091a7211 */ /* 0x000fe400078f08ff */
[----:B------:R-:W1:Y:S01]  /*1830*/  I2F.F64.S64 R12, R12 ;  /* 0x0000000c000c7312 */ /* 0x000e620000301c00 */
[----:B------:R-:W-:Y:S02]  /*1840*/  ISETP.GE.AND P0, PT, R3, RZ, PT ;  /* 0x000000ff0300720c */ /* 0x000fe40003f06270 */
[----:B------:R-:W-:Y:S01]  /*1850*/  IMAD.MOV R2, RZ, RZ, -R26 ;  /* 0x000000ffff027224 */ /* 0x000fe200078e0a1a */
[----:B-1----:R-:W-:-:S10]  /*1860*/  DMUL R10, R12, UR8 ;  /* 0x000000080c0a7c28 */ /* 0x002fd40008000000 */
[----:B------:R-:W1:Y:S02]  /*1870*/  F2F.F32.F64 R10, R10 ;  /* 0x0000000a000a7310 */ /* 0x000e640000301000 */
[----:B-1----:R-:W-:Y:S02]  /*1880*/  FSEL R3, -R10, R10, !P0 ;  /* 0x0000000a0a037208 */ /* 0x002fe40004000100 */
[----:B------:R-:W-:-:S13]  /*1890*/  ISETP.GE.AND P0, PT, R18, RZ, PT ;  /* 0x000000ff1200720c */ /* 0x000fda0003f06270 */
[----:B0-----:R-:W-:-:S07]  /*18a0*/  @!P0 IMAD.MOV.U32 R26, RZ, RZ, R2 ;  /* 0x000000ffff1a8224 */ /* 0x001fce00078e0002 */
.L_x_7:
[----:B------:R-:W-:Y:S05]  /*18b0*/  BSYNC B0 ;  /* 0x0000000000007941 */ /* 0x000fea0003800000 */
.L_x_6:
[----:B------:R-:W-:Y:S01]  /*18c0*/  LOP3.LUT R2, R26, 0x1, RZ, 0xc0, !PT ;  /* 0x000000011a027812 */ /* 0x000fe200078ec0ff */
[----:B------:R-:W-:Y:S01]  /*18d0*/  FMUL R10, R19, 0.63661974668502807617 ;  /* 0x3f22f983130a7820 */ /* 0x000fe20000400000 */
[----:B------:R-:W-:Y:S01]  /*18e0*/  FMUL.FTZ R11, R3, R3 ;  /* 0x00000003030b7220 */ /* 0x000fe20000410000 */
[----:B------:R-:W-:Y:S01]  /*18f0*/  IMAD.MOV.U32 R9, RZ, RZ, 0x3c0885e4 ;  /* 0x3c0885e4ff097424 */ /* 0x000fe200078e00ff */
[----:B------:R-:W-:Y:S01]  /*1900*/  ISETP.NE.U32.AND P0, PT, R2, 0x1, PT ;  /* 0x000000010200780c */ /* 0x000fe20003f05070 */
[----:B------:R-:W-:Y:S02]  /*1910*/  IMAD.MOV.U32 R2, RZ, RZ, -0x46b2bead ;  /* 0xb94d4153ff027424 */ /* 0x000fe400078e00ff */
[----:B------:R-:W-:Y:S01]  /*1920*/  FADD.FTZ R52, |R19|, -RZ ;  /* 0x800000ff13347221 */ /* 0x000fe20000010200 */
[----:B------:R-:W0:Y:S01]  /*1930*/  F2I.FTZ.NTZ R10, R10 ;  /* 0x0000000a000a7305 */ /* 0x000e220000213100 */
[----:B------:R-:W-:Y:S01]  /*1940*/  FSEL R47, R3, 1, !P0 ;  /* 0x3f800000032f7808 */ /* 0x000fe20004000000 */
[----:B------:R-:W-:Y:S02]  /*1950*/  BSSY B0, `(.L_x_9) ;  /* 0x000004b000007945 */ /* 0x000fe40003800000 */
[----:B------:R-:W-:-:S05]  /*1960*/  FSETP.GE.AND P1, PT, R52, 105615, PT ;  /* 0x47ce47803400780b */ /* 0x000fca0003f26000 */
[----:B------:R-:W-:Y:S02]  /*1970*/  @P0 IMAD.MOV.U32 R8, RZ, RZ, 0x37cbac00 ;  /* 0x37cbac00ff080424 */ /* 0x000fe400078e00ff */
[----:B------:R-:W-:Y:S02]  /*1980*/  @P0 IMAD.MOV.U32 R9, RZ, RZ, 0x3d2aaabb ;  /* 0x3d2aaabbff090424 */ /* 0x000fe400078e00ff */
[C---:B------:R-:W-:Y:S01]  /*1990*/  @P0 FFMA.FTZ R2, R11.reuse, R8, -0.0013887860113754868507 ;  /* 0xbab607ed0b020423 */ /* 0x040fe20000010008 */
[----:B------:R-:W-:Y:S01]  /*19a0*/  MOV R8, 0xbe2aaaa8 ;  /* 0xbe2aaaa800087802 */ /* 0x000fe20000000f00 */
[----:B------:R-:W-:Y:S02]  /*19b0*/  @P0 IMAD.MOV.U32 R8, RZ, RZ, -0x41000001 ;  /* 0xbeffffffff080424 */ /* 0x000fe400078e00ff */
[----:B------:R-:W-:Y:S01]  /*19c0*/  FFMA.FTZ R9, R11, R2, R9 ;  /* 0x000000020b097223 */ /* 0x000fe20000010009 */
[----:B------:R-:W-:Y:S01]  /*19d0*/  VIADD R2, R26, 0x1 ;  /* 0x000000011a027836 */ /* 0x000fe20000000000 */
[----:B0-----:R-:W-:Y:S01]  /*19e0*/  I2FP.F32.S32 R26, R10 ;  /* 0x0000000a001a7245 */ /* 0x001fe20000201400 */
[----:B------:R-:W-:-:S02]  /*19f0*/  IMAD.MOV.U32 R27, RZ, RZ, R10 ;  /* 0x000000ffff1b7224 */ /* 0x000fc400078e000a */
[C---:B------:R-:W-:Y:S01]  /*1a00*/  FFMA.FTZ R8, R11.reuse, R9, R8 ;  /* 0x000000090b087223 */ /* 0x040fe20000010008 */
[----:B------:R-:W-:Y:S01]  /*1a10*/  LOP3.LUT P0, RZ, R2, 0x2, RZ, 0xc0, !PT ;  /* 0x0000000202ff7812 */ /* 0x000fe2000780c0ff */
[----:B------:R-:W-:Y:S01]  /*1a20*/  FFMA.FTZ R3, R26, -1.5707962512969970703, R19 ;  /* 0xbfc90fda1a037823 */ /* 0x000fe20000010013 */
[----:B------:R-:W-:-:S03]  /*1a30*/  FFMA.FTZ R2, R11, R47, RZ ;  /* 0x0000002f0b027223 */ /* 0x000fc600000100ff */
[----:B------:R-:W-:Y:S01]  /*1a40*/  FFMA.FTZ R3, R26, -7.5497894158615963534e-08, R3 ;  /* 0xb3a221681a037823 */ /* 0x000fe20000010003 */
[----:B------:R-:W-:-:S03]  /*1a50*/  FFMA.FTZ R47, R2, R8, R47 ;  /* 0x00000008022f7223 */ /* 0x000fc6000001002f */
[----:B------:R-:W-:-:S04]  /*1a60*/  FFMA.FTZ R26, R26, -5.3903029534742383927e-15, R3 ;  /* 0xa7c234c51a1a7823 */ /* 0x000fc80000010003 */
[----:B------:R-:W-:Y:S01]  /*1a70*/  @P0 FFMA.FTZ R47, R47, -1, RZ ;  /* 0xbf8000002f2f0823 */ /* 0x000fe200000100ff */
[----:B------:R-:W-:Y:S01]  /*1a80*/  IMAD.MOV.U32 R11, RZ, RZ, R26 ;  /* 0x000000ffff0b7224 */ /* 0x000fe200078e001a */
[----:B------:R-:W-:Y:S01]  /*1a90*/  FSETP.NEU.AND P0, PT, R52, +INF , PT ;  /* 0x7f8000003400780b */ /* 0x000fe20003f0d000 */
[----:B------:R-:W-:-:S12]  /*1aa0*/  @!P1 BRA `(.L_x_10) ;  /* 0x0000000000d49947 */ /* 0x000fd80003800000 */
        /* <DEDUP_REMOVED lines=13> */
.L_x_11:
[----:B------:R-:W-:-:S04]  /*1b80*/  IADD3 R2, P1, R28, UR8, RZ ;  /* 0x000000081c027c10 */ /* 0x000fc8000ff3e0ff */
[----:B------:R-:W-:Y:S02]  /*1b90*/  IADD3.X R3, R29, UR9, RZ, P1, !PT ;  /* 0x000000091d037c10 */ /* 0x000fe40008ffe4ff */
[----:B------:R-:W-:-:S03]  /*1ba0*/  IADD3 R28, P1, R28, 0x4, RZ ;  /* 0x000000041c1c7810 */ /* 0x000fc60007f3e0ff */
[----:B------:R0:W2:Y:S02]  /*1bb0*/  LDG.E.CONSTANT R8, desc[UR6][R2.64] ;  /* 0x0000000602087981 */ /* 0x0000a4000c1e9900 */
[----:B------:R-:W-:Y:S01]  /*1bc0*/  IMAD.X R29, RZ, RZ, R29, P1 ;  /* 0x000000ffff1d7224 */ /* 0x000fe200008e061d */
[----:B------:R-:W-:-:S04]  /*1bd0*/  ISETP.NE.U32.AND P1, PT, R28, 0x18, PT ;  /* 0x000000181c00780c */ /* 0x000fc80003f25070 */
[----:B------:R-:W-:Y:S01]  /*1be0*/  ISETP.NE.AND.EX P1, PT, R29, RZ, PT, P1 ;  /* 0x000000ff1d00720c */ /* 0x000fe20003f25310 */
[----:B0-----:R-:W-:Y:S02]  /*1bf0*/  IMAD.MOV.U32 R2, RZ, RZ, R9 ;  /* 0x000000ffff027224 */ /* 0x001fe400078e0009 */
[----:B------:R-:W-:Y:S02]  /*1c00*/  IMAD.MOV.U32 R3, RZ, RZ, RZ ;  /* 0x000000ffff037224 */ /* 0x000fe400078e00ff */
[----:B--2---:R-:W-:-:S05]  /*1c10*/  IMAD.WIDE.U32 R8, R13, R8, R2 ;  /* 0x000000080d087225 */ /* 0x004fca00078e0002 */
[----:B------:R0:W-:Y:S02]  /*1c20*/  STL [R11], R8 ;  /* 0x000000080b007387 */ /* 0x0001e40000100800 */
[----:B0-----:R-:W-:Y:S01]  /*1c30*/  VIADD R11, R11, 0x4 ;  /* 0x000000040b0b7836 */ /* 0x001fe20000000000 */
[----:B------:R-:W-:Y:S06]  /*1c40*/  @P1 BRA `(.L_x_11) ;  /* 0xfffffffc00cc1947 */ /* 0x000fec000383ffff */
[----:B------:R-:W-:Y:S01]  /*1c50*/  LOP3.LUT P1, RZ, R19, 0xf800000, RZ, 0xc0, !PT ;  /* 0x0f80000013ff7812 */ /* 0x000fe2000782c0ff */
[----:B------:R-:W-:Y:S01]  /*1c60*/  IMAD R13, R10, -0x4, R1 ;  /* 0xfffffffc0a0d7824 */ /* 0x000fe200078e0201 */
[----:B------:R0:W-:Y:S04]  /*1c70*/  STL [R1+0x18], R9 ;  /* 0x0000180901007387 */ /* 0x0001e80000100800 */
[----:B------:R-:W2:Y:S07]  /*1c80*/  LDL R3, [R13+0x14] ;  /* 0x000014000d037983 */ /* 0x000eae0000100800 */
[----:B------:R-:W3:Y:S01]  /*1c90*/  @P1 LDL R2, [R13+0x10] ;  /* 0x000010000d021983 */ /* 0x000ee20000100800 */
[----:B--2---:R-:W-:-:S02]  /*1ca0*/  MOV R8, R3 ;  /* 0x0000000300087202 */ /* 0x004fc40000000f00 */
[-C--:B---3--:R-:W-:Y:S02]  /*1cb0*/  @P1 SHF.L.W.U32.HI R8, R2, R12.reuse, R3 ;  /* 0x0000000c02081219 */ /* 0x088fe40000010e03 */
[----:B------:R-:W2:Y:S01]  /*1cc0*/  LDL R2, [R13+0x18] ;  /* 0x000018000d027983 */ /* 0x000ea20000100800 */
[----:B------:R-:W-:Y:S01]  /*1cd0*/  ISETP.GE.AND P1, PT, R19, RZ, PT ;  /* 0x000000ff1300720c */ /* 0x000fe20003f26270 */
[----:B------:R-:W-:Y:S01]  /*1ce0*/  UMOV UR8, 0x54442d19 ;  /* 0x54442d1900087882 */ /* 0x000fe20000000000 */
[----:B------:R-:W-:Y:S01]  /*1cf0*/  UMOV UR9, 0x3bf921fb ;  /* 0x3bf921fb00097882 */ /* 0x000fe20000000000 */
[----:B--2---:R-:W-:-:S04]  /*1d00*/  SHF.L.W.U32.HI R3, R3, R12, R2 ;  /* 0x0000000c03037219 */ /* 0x004fc80000010e02 */
[--C-:B------:R-:W-:Y:S02]  /*1d10*/  SHF.R.U32.HI R10, RZ, 0x1e, R3.reuse ;  /* 0x0000001eff0a7819 */ /* 0x100fe40000011603 */
[----:B------:R-:W-:-:S04]  /*1d20*/  SHF.L.W.U32.HI R11, R8, 0x2, R3 ;  /* 0x00000002080b7819 */ /* 0x000fc80000010e03 */
[----:B------:R-:W-:Y:S02]  /*1d30*/  LEA.HI R10, R11, R10, RZ, 0x1 ;  /* 0x0000000a0b0a7211 */ /* 0x000fe400078f08ff */
[----:B------:R-:W-:-:S03]  /*1d40*/  SHF.R.S32.HI R3, RZ, 0x1f, R11 ;  /* 0x0000001fff037819 */ /* 0x000fc6000001140b */
[----:B------:R-:W-:-:S04]  /*1d50*/  IMAD.MOV R2, RZ, RZ, -R10 ;  /* 0x000000ffff027224 */ /* 0x000fc800078e0a0a */
[----:B------:R-:W-:Y:S02]  /*1d60*/  @!P1 IMAD.MOV.U32 R10, RZ, RZ, R2 ;  /* 0x000000ffff0a9224 */ /* 0x000fe400078e0002 */
[----:B------:R-:W-:-:S05]  /*1d70*/  IMAD.SHL.U32 R2, R8, 0x4, RZ ;  /* 0x0000000408027824 */ /* 0x000fca00078e00ff */
[C---:B------:R-:W-:Y:S02]  /*1d80*/  LOP3.LUT R2, R3.reuse, R2, RZ, 0x3c, !PT ;  /* 0x0000000203027212 */ /* 0x040fe400078e3cff */
[----:B------:R-:W-:Y:S02]  /*1d90*/  LOP3.LUT R3, R3, R11, RZ, 0x3c, !PT ;  /* 0x0000000b03037212 */ /* 0x000fe400078e3cff */
[----:B------:R-:W-:-:S04]  /*1da0*/  LOP3.LUT R11, R11, R19, RZ, 0x3c, !PT ;  /* 0x000000130b0b7212 */ /* 0x000fc800078e3cff */
[----:B------:R-:W0:Y:S01]  /*1db0*/  I2F.F64.S64 R2, R2 ;  /* 0x0000000200027312 */ /* 0x000e220000301c00 */
[----:B------:R-:W-:Y:S01]  /*1dc0*/  ISETP.GE.AND P1, PT, R11, RZ, PT ;  /* 0x000000ff0b00720c */ /* 0x000fe20003f26270 */
[----:B0-----:R-:W-:-:S10]  /*1dd0*/  DMUL R8, R2, UR8 ;  /* 0x0000000802087c28 */ /* 0x001fd40008000000 */
[----:B------:R-:W0:Y:S02]  /*1de0*/  F2F.F32.F64 R8, R8 ;  /* 0x0000000800087310 */ /* 0x000e240000301000 */
[----:B0-----:R-:W-:-:S07]  /*1df0*/  FSEL R11, -R8, R8, !P1 ;  /* 0x00000008080b7208 */ /* 0x001fce0004800100 */
.L_x_10:
[----:B------:R-:W-:Y:S05]  /*1e00*/  BSYNC B0 ;  /* 0x0000000000007941 */ /* 0x000fea0003800000 */
.L_x_9:
[----:B------:R-:W-:Y:S01]  /*1e10*/  LOP3.LUT R8, R10, 0x1, RZ, 0xc0, !PT ;  /* 0x000000010a087812 */ /* 0x000fe200078ec0ff */
[C---:B------:R-:W-:Y:S01]  /*1e20*/  FMUL.FTZ R9, R11.reuse, R11 ;  /* 0x0000000b0b097220 */ /* 0x040fe20000410000 */
[----:B------:R-:W-:Y:S02]  /*1e30*/  IMAD.MOV.U32 R2, RZ, RZ, -0x46b2bead ;  /* 0xb94d4153ff027424 */ /* 0x000fe400078e00ff */
[----:B------:R-:W-:Y:S01]  /*1e40*/  FADD.FTZ R59, |R20|, -RZ ;  /* 0x800000ff143b7221 */ /* 0x000fe20000010200 */
[----:B------:R-:W-:Y:S01]  /*1e50*/  ISETP.NE.U32.AND P1, PT, R8, 0x1, PT ;  /* 0x000000010800780c */ /* 0x000fe20003f25070 */
[----:B------:R-:W-:Y:S01]  /*1e60*/  IMAD.MOV.U32 R3, RZ, RZ, 0x3c0885e4 ;  /* 0x3c0885e4ff037424 */ /* 0x000fe200078e00ff */
[----:B------:R-:W-:Y:S01]  /*1e70*/  MOV R8, 0xbe2aaaa8 ;  /* 0xbe2aaaa800087802 */ /* 0x000fe20000000f00 */
[----:B------:R-:W-:Y:S01]  /*1e80*/  BSSY B0, `(.L_x_12) ;  /* 0x000004e000007945 */ /* 0x000fe20003800000 */
[----:B------:R-:W-:Y:S02]  /*1e90*/  FSEL R46, R11, 1, !P1 ;  /* 0x3f8000000b2e7808 */ /* 0x000fe40004800000 */
[----:B------:R-:W-:-:S03]  /*1ea0*/  FSETP.GE.AND P2, PT, R59, 105615, PT ;  /* 0x47ce47803b00780b */ /* 0x000fc60003f46000 */
[----:B------:R-:W-:-:S04]  /*1eb0*/  FFMA.FTZ R11, R9, R46, RZ ;  /* 0x0000002e090b7223 */ /* 0x000fc800000100ff */
[----:B------:R-:W-:Y:S02]  /*1ec0*/  @P1 IMAD.MOV.U32 R12, RZ, RZ, 0x37cbac00 ;  /* 0x37cbac00ff0c1424 */ /* 0x000fe400078e00ff */
[----:B------:R-:W-:Y:S02]  /*1ed0*/  @P1 IMAD.MOV.U32 R3, RZ, RZ, 0x3d2aaabb ;  /* 0x3d2aaabbff031424 */ /* 0x000fe400078e00ff */
[----:B------:R-:W-:Y:S01]  /*1ee0*/  @P1 FFMA.FTZ R2, R9, R12, -0.0013887860113754868507 ;  /* 0xbab607ed09021423 */ /* 0x000fe2000001000c */
[----:B------:R-:W-:-:S03]  /*1ef0*/  @P1 IMAD.MOV.U32 R8, RZ, RZ, -0x41000001 ;  /* 0xbeffffffff081424 */ /* 0x000fc600078e00ff */
[----:B------:R-:W-:Y:S01]  /*1f00*/  FFMA.FTZ R3, R9, R2, R3 ;  /* 0x0000000209037223 */ /* 0x000fe20000010003 */
[----:B------:R-:W-:-:S03]  /*1f10*/  VIADD R2, R10, 0x1 ;  /* 0x000000010a027836 */ /* 0x000fc60000000000 */
[----:B------:R-:W-:Y:S01]  /*1f20*/  FFMA.FTZ R3, R9, R3, R8 ;  /* 0x0000000309037223 */ /* 0x000fe20000010008 */
[----:B------:R-:W-:Y:S01]  /*1f30*/  FMUL R8, R20, 0.63661974668502807617 ;  /* 0x3f22f98314087820 */ /* 0x000fe20000400000 */
[----:B------:R-:W-:Y:S02]  /*1f40*/  LOP3.LUT P1, RZ, R2, 0x2, RZ, 0xc0, !PT ;  /* 0x0000000202ff7812 */ /* 0x000fe4000782c0ff */
[----:B------:R-:W-:-:S03]  /*1f50*/  FFMA.FTZ R46, R11, R3, R46 ;  /* 0x000000030b2e7223 */ /* 0x000fc6000001002e */
[----:B------:R-:W0:Y:S08]  /*1f60*/  F2I.FTZ.NTZ R8, R8 ;  /* 0x0000000800087305 */ /* 0x000e300000213100 */
[----:B------:R-:W-:Y:S01]  /*1f70*/  @P1 FFMA.FTZ R46, R46, -1, RZ ;  /* 0xbf8000002e2e1823 */ /* 0x000fe200000100ff */
[----:B------:R-:W-:Y:S02]  /*1f80*/  FSETP.NEU.AND P1, PT, R59, +INF , PT ;  /* 0x7f8000003b00780b */ /* 0x000fe40003f2d000 */
[----:B0-----:R-:W-:Y:S01]  /*1f90*/  I2FP.F32.S32 R3, R8 ;  /* 0x0000000800037245 */ /* 0x001fe20000201400 */
[----:B------:R-:W-:-:S04]  /*1fa0*/  IMAD.MOV.U32 R29, RZ, RZ, R8 ;  /* 0x000000ffff1d7224 */ /* 0x000fc800078e0008 */
[----:B------:R-:W-:-:S04]  /*1fb0*/  FFMA.FTZ R2, R3, -1.5707962512969970703, R20 ;  /* 0xbfc90fda03027823 */ /* 0x000fc80000010014 */
[----:B------:R-:W-:-:S04]  /*1fc0*/  FFMA.FTZ R2, R3, -7.5497894158615963534e-08, R2 ;  /* 0xb3a2216803027823 */ /* 0x000fc80000010002 */
[----:B------:R-:W-:-:S04]  /*1fd0*/  FFMA.FTZ R28, R3, -5.3903029534742383927e-15, R2 ;  /* 0xa7c234c5031c7823 */ /* 0x000fc80000010002 */
[----:B------:R-:W-:Y:S01]  /*1fe0*/  IMAD.MOV.U32 R9, RZ, RZ, R28 ;  /* 0x000000ffff097224 */ /* 0x000fe200078e001c */
[----:B------:R-:W-:Y:S06]  /*1ff0*/  @!P2 BRA `(.L_x_13) ;  /* 0x0000000000d8a947 */ /* 0x000fec0003800000 */
[----:B------:R-:W-:Y:S01]  /*2000*/  @!P1 FMUL.FTZ R9, RZ, R20 ;  /* 0x00000014ff099220 */ /* 0x000fe20000410000 */
[----:B------:R-:W-:Y:S01]  /*2010*/  @!P1 IMAD.MOV.U32 R8, RZ, RZ, RZ ;  /* 0x000000ffff089224 */ /* 0x000fe200078e00ff */
[----:B------:R-:W-:Y:S06]  /*2020*/  @!P1 BRA `(.L_x_13) ;  /* 0x0000000000cc9947 */ /* 0x000fec0003800000 */
[----:B------:R-:W-:Y:S01]  /*2030*/  SHF.R.U32.HI R11, RZ, 0x17, R20 ;  /* 0x00000017ff0b7819 */ /* 0x000fe20000011614 */
[----:B------:R-:W-:Y:S01]  /*2040*/  IMAD.MOV.U32 R10, RZ, RZ, RZ ;  /* 0x000000ffff0a7224 */ /* 0x000fe200078e00ff */
[----:B------:R-:W-:Y:S02]  /*2050*/  SHF.L.U32 R3, R20, 0x8, RZ ;  /* 0x0000000814037819 */ /* 0x000fe400000006ff */
[----:B------:R-:W-:Y:S02]  /*2060*/  CS2R R30, SRZ ;  /* 0x00000000001e7805 */ /* 0x000fe4000001ff00 */
[----:B------:R-:W-:Y:S01]  /*2070*/  LOP3.LUT R2, R11, 0xe0, RZ, 0xc0, !PT ;  /* 0x000000e00b027812 */ /* 0x000fe200078ec0ff */
[----:B------:R-:W-:Y:S01]  /*2080*/  IMAD.MOV.U32 R9, RZ, RZ, R1 ;  /* 0x000000ffff097224 */ /* 0x000fe200078e0001 */
[----:B------:R-:W-:Y:S01]  /*2090*/  LOP3.LUT R13, R3, 0x80000000, RZ, 0xfc, !PT ;  /* 0x80000000030d7812 */ /* 0x000fe200078efcff */
[----:B------:R-:W-:Y:S02]  /*20a0*/  ULDC.64 UR8, c[0x4][0x8] ;  /* 0x0100020000087ab9 */ /* 0x000fe40000000a00 */
[----:B------:R-:W-:-:S05]  /*20b0*/  VIADD R2, R2, 0xffffff80 ;  /* 0xffffff8002027836 */ /* 0x000fca0000000000 */
[----:B------:R-:W-:-:S07]  /*20c0*/  SHF.R.U32.HI R8, RZ, 0x5, R2 ;  /* 0x00000005ff087819 */ /* 0x000fce0000011602 */
.L_x_14:
        /* <DEDUP_REMOVED lines=10> */
[----:B------:R0:W-:Y:S01]  /*2170*/  STL [R9], R2 ;  /* 0x0000000209007387 */ /* 0x0001e20000100800 */
[----:B------:R-:W-:Y:S01]  /*2180*/  MOV R10, R3 ;  /* 0x00000003000a7202 */ /* 0x000fe20000000f00 */
[----:B0-----:R-:W-:Y:S01]  /*2190*/  VIADD R9, R9, 0x4 ;  /* 0x0000000409097836 */ /* 0x001fe20000000000 */
[----:B------:R-:W-:Y:S06]  /*21a0*/  @P2 BRA `(.L_x_14) ;  /* 0xfffffffc00c82947 */ /* 0x000fec000383ffff */
[----:B------:R-:W-:Y:S01]  /*21b0*/  LOP3.LUT P2, RZ, R20, 0xf800000, RZ, 0xc0, !PT ;  /* 0x0f80000014ff7812 */ /* 0x000fe2000784c0ff */
[----:B------:R-:W-:Y:S01]  /*21c0*/  IMAD R12, R8, -0x4, R1 ;  /* 0xfffffffc080c7824 */ /* 0x000fe200078e0201 */
[----:B------:R0:W-:Y:S04]  /*21d0*/  STL [R1+0x18], R10 ;  /* 0x0000180a01007387 */ /* 0x0001e80000100800 */
[----:B------:R-:W2:Y:S07]  /*21e0*/  LDL R3, [R12+0x14] ;  /* 0x000014000c037983 */ /* 0x000eae0000100800 */
[----:B------:R-:W3:Y:S01]  /*21f0*/  @P2 LDL R2, [R12+0x10] ;  /* 0x000010000c022983 */ /* 0x000ee20000100800 */
[--C-:B--2---:R-:W-:Y:S01]  /*2200*/  IMAD.MOV.U32 R9, RZ, RZ, R3.reuse ;  /* 0x000000ffff097224 */ /* 0x104fe200078e0003 */
[----:B---3--:R-:W-:-:S02]  /*2210*/  @P2 SHF.L.W.U32.HI R9, R2, R11, R3 ;  /* 0x0000000b02092219 */ /* 0x008fc40000010e03 */
        /* <DEDUP_REMOVED lines=15> */
[----:B------:R-:W1:Y:S01]  /*2310*/  I2F.F64.S64 R2, R2 ;  /* 0x0000000200027312 */ /* 0x000e620000301c00 */
[----:B------:R-:W-:Y:S01]  /*2320*/  ISETP.GE.AND P2, PT, R11, RZ, PT ;  /* 0x000000ff0b00720c */ /* 0x000fe20003f46270 */
[----:B-1----:R-:W-:-:S06]  /*2330*/  DMUL R2, R2, UR8 ;  /* 0x0000000802027c28 */ /* 0x002fcc0008000000 */
[----:B------:R-:W1:Y:S02]  /*2340*/  F2F.F32.F64 R9, R2 ;  /* 0x0000000200097310 */ /* 0x000e640000301000 */
[----:B01----:R-:W-:-:S07]  /*2350*/  FSEL R9, -R9, R9, !P2 ;  /* 0x0000000909097208 */ /* 0x003fce0005000100 */
.L_x_13:
[----:B------:R-:W-:Y:S05]  /*2360*/  BSYNC B0 ;  /* 0x0000000000007941 */ /* 0x000fea0003800000 */
.L_x_12:
[----:B------:R-:W-:Y:S01]  /*2370*/  LOP3.LUT R10, R8, 0x1, RZ, 0xc0, !PT ;  /* 0x00000001080a7812 */ /* 0x000fe200078ec0ff */
[----:B------:R-:W-:Y:S01]  /*2380*/  FMUL.FTZ R11, R9, R9 ;  /* 0x00000009090b7220 */ /* 0x000fe20000410000 */
[----:B------:R-:W-:Y:S01]  /*2390*/  IMAD.MOV.U32 R2, RZ, RZ, -0x46b2bead ;  /* 0xb94d4153ff027424 */ /* 0x000fe200078e00ff */
[----:B------:R-:W-:Y:S01]  /*23a0*/  MOV R3, 0x3c0885e4 ;  /* 0x3c0885e400037802 */ /* 0x000fe20000000f00 */
[----:B------:R-:W-:Y:S01]  /*23b0*/  FADD.FTZ R58, |R21|, -RZ ;  /* 0x800000ff153a7221 */ /* 0x000fe20000010200 */
[----:B------:R-:W-:Y:S01]  /*23c0*/  ISETP.NE.U32.AND P2, PT, R10, 0x1, PT ;  /* 0x000000010a00780c */ /* 0x000fe20003f45070 */
[----:B------:R-:W-:Y:S01]  /*23d0*/  IMAD.MOV.U32 R10, RZ, RZ, -0x41d55558 ;  /* 0xbe2aaaa8ff0a7424 */ /* 0x000fe200078e00ff */
[----:B------:R-:W-:Y:S02]  /*23e0*/  BSSY B0, `(.L_x_15) ;  /* 0x000004f000007945 */ /* 0x000fe40003800000 */
        /* <DEDUP_REMOVED lines=8> */
[----:B------:R-:W-:Y:S02]  /*2470*/  VIADD R2, R8, 0x1 ;  /* 0x0000000108027836 */ /* 0x000fe40000000000 */
[----:B------:R-:W-:Y:S01]  /*2480*/  FMUL R8, R21, 0.63661974668502807617 ;  /* 0x3f22f98315087820 */ /* 0x000fe20000400000 */
[----:B------:R-:W-:Y:S02]  /*2490*/  FFMA.FTZ R3, R11, R3, R10 ;  /* 0x000000030b037223 */ /* 0x000fe4000001000a */
[----:B------:R-:W-:-:S03]  /*24a0*/  LOP3.LUT P2, RZ, R2, 0x2, RZ, 0xc0, !PT ;  /* 0x0000000202ff7812 */ /* 0x000fc6000784c0ff */
[----:B------:R-:W0:Y:S01]  /*24b0*/  F2I.FTZ.NTZ R8, R8 ;  /* 0x0000000800087305 */ /* 0x000e220000213100 */
[----:B------:R-:W-:-:S09]  /*24c0*/  FFMA.FTZ R30, R9, R3, R30 ;  /* 0x00000003091e7223 */ /* 0x000fd2000001001e */
[----:B------:R-:W-:Y:S01]  /*24d0*/  @P2 FFMA.FTZ R30, R30, -1, RZ ;  /* 0xbf8000001e1e2823 */ /* 0x000fe200000100ff */
[----:B------:R-:W-:Y:S02]  /*24e0*/  FSETP.NEU.AND P2, PT, R58, +INF , PT ;  /* 0x7f8000003a00780b */ /* 0x000fe40003f4d000 */
[----:B0-----:R-:W-:Y:S01]  /*24f0*/  I2FP.F32.S32 R2, R8 ;  /* 0x0000000800027245 */ /* 0x001fe20000201400 */
[----:B------:R-:W-:-:S04]  /*2500*/  IMAD.MOV.U32 R32, RZ, RZ, R8 ;  /* 0x000000ffff207224 */ /* 0x000fc800078e0008 */
[----:B------:R-:W-:-:S04]  /*2510*/  FFMA.FTZ R3, R2, -1.5707962512969970703, R21 ;  /* 0xbfc90fda02037823 */ /* 0x000fc80000010015 */
[----:B------:R-:W-:-:S04]  /*2520*/  FFMA.FTZ R3, R2, -7.5497894158615963534e-08, R3 ;  /* 0xb3a2216802037823 */ /* 0x000fc80000010003 */
[----:B------:R-:W-:-:S05]  /*2530*/  FFMA.FTZ R31, R2, -5.3903029534742383927e-15, R3 ;  /* 0xa7c234c5021f7823 */ /* 0x000fca0000010003 */
[----:B------:R-:W-:Y:S01]  /*2540*/  MOV R9, R31 ;  /* 0x0000001f00097202 */ /* 0x000fe20000000f00 */
[----:B------:R-:W-:Y:S06]  /*2550*/  @!P3 BRA `(.L_x_16) ;  /* 0x0000000000dcb947 */ /* 0x000fec0003800000 */
[----:B------:R-:W-:Y:S01]  /*2560*/  @!P2 FMUL.FTZ R9, RZ, R21 ;  /* 0x00000015ff09a220 */ /* 0x000fe20000410000 */
[----:B------:R-:W-:Y:S01]  /*2570*/  @!P2 IMAD.MOV.U32 R8, RZ, RZ, RZ ;  /* 0x000000ffff08a224 */ /* 0x000fe200078e00ff */
[----:B------:R-:W-:Y:S06]  /*2580*/  @!P2 BRA `(.L_x_16) ;  /* 0x0000000000d0a947 */ /* 0x000fec0003800000 */
[----:B------:R-:W-:Y:S01]  /*2590*/  SHF.R.U32.HI R11, RZ, 0x17, R21 ;  /* 0x00000017ff0b7819 */ /* 0x000fe20000011615 */
[----:B------:R-:W-:Y:S01]  /*25a0*/  IMAD.SHL.U32 R3, R21, 0x100, RZ ;  /* 0x0000010015037824 */ /* 0x000fe200078e00ff */
[----:B------:R-:W-:Y:S01]  /*25b0*/  MOV R9, R1 ;  /* 0x0000000100097202 */ /* 0x000fe20000000f00 */
[----:B------:R-:W-:Y:S01]  /*25c0*/  IMAD.MOV.U32 R10, RZ, RZ, RZ ;  /* 0x000000ffff0a7224 */ /* 0x000fe200078e00ff */
[----:B------:R-:W-:Y:S01]  /*25d0*/  LOP3.LUT R2, R11, 0xe0, RZ, 0xc0, !PT ;  /* 0x000000e00b027812 */ /* 0x000fe200078ec0ff */
[----:B------:R-:W-:Y:S01]  /*25e0*/  IMAD.MOV.U32 R33, RZ, RZ, RZ ;  /* 0x000000ffff217224 */ /* 0x000fe200078e00ff */
[----:B------:R-:W-:Y:S01]  /*25f0*/  LOP3.LUT R13, R3, 0x80000000, RZ, 0xfc, !PT ;  /* 0x80000000030d7812 */ /* 0x000fe200078efcff */
[----:B------:R-:W-:Y:S01]  /*2600*/  IMAD.MOV.U32 R34, RZ, RZ, RZ ;  /* 0x000000ffff227224 */ /* 0x000fe200078e00ff */
[----:B------:R-:W-:Y:S01]  /*2610*/  ULDC.64 UR8, c[0x4][0x8] ;  /* 0x0100020000087ab9 */ /* 0x000fe20000000a00 */
[----:B------:R-:W-:-:S05]  /*2620*/  VIADD R2, R2, 0xffffff80 ;  /* 0xffffff8002027836 */ /* 0x000fca0000000000 */
[----:B------:R-:W-:-:S07]  /*2630*/  SHF.R.U32.HI R8, RZ, 0x5, R2 ;  /* 0x00000005ff087819 */ /* 0x000fce0000011602 */
.L_x_17:
        /* <DEDUP_REMOVED lines=9> */
[----:B--2---:R-:W-:-:S04]  /*26d0*/  IMAD.WIDE.U32 R2, R13, R12, R2 ;  /* 0x0000000c0d027225 */ /* 0x004fc800078e0002 */
[----:B------:R-:W-:Y:S01]  /*26e0*/  IMAD.MOV.U32 R10, RZ, RZ, R3 ;  /* 0x000000ffff0a7224 */ /* 0x000fe200078e0003 */
        /* <DEDUP_REMOVED lines=18> */
[----:B------:R-:W-:Y:S02]  /*2810*/  SHF.R.S32.HI R3, RZ, 0x1f, R11 ;  /* 0x0000001fff037819 */ /* 0x000fe4000001140b */
[----:B------:R-:W-:-:S05]  /*2820*/  IADD3 R2, -R8, RZ, RZ ;  /* 0x000000ff08027210 */ /* 0x000fca0007ffe1ff */
        /* <DEDUP_REMOVED lines=10> */
.L_x_16:
[----:B------:R-:W-:Y:S05]  /*28d0*/  BSYNC B0 ;  /* 0x0000000000007941 */ /* 0x000fea0003800000 */
.L_x_15:
[----:B------:R-:W-:Y:S01]  /*28e0*/  LOP3.LUT R10, R8, 0x1, RZ, 0xc0, !PT ;  /* 0x00000001080a7812 */ /* 0x000fe200078ec0ff */
[C---:B------:R-:W-:Y:S01]  /*28f0*/  FMUL.FTZ R12, R9.reuse, R9 ;  /* 0x00000009090c7220 */ /* 0x040fe20000410000 */
[----:B------:R-:W-:Y:S02]  /*2900*/  IMAD.MOV.U32 R3, RZ, RZ, 0x3c0885e4 ;  /* 0x3c0885e4ff037424 */ /* 0x000fe400078e00ff */
[----:B------:R-:W-:Y:S01]  /*2910*/  FADD.FTZ R54, |R22|, -RZ ;  /* 0x800000ff16367221 */ /* 0x000fe20000010200 */
[----:B------:R-:W-:Y:S01]  /*2920*/  ISETP.NE.U32.AND P3, PT, R10, 0x1, PT ;  /* 0x000000010a00780c */ /* 0x000fe20003f65070 */
[----:B------:R-:W-:Y:S01]  /*2930*/  IMAD.MOV.U32 R2, RZ, RZ, -0x46b2bead ;  /* 0xb94d4153ff027424 */ /* 0x000fe200078e00ff */
[----:B------:R-:W-:Y:S01]  /*2940*/  BSSY B0, `(.L_x_18) ;  /* 0x000004f000007945 */ /* 0x000fe20003800000 */
[----:B------:R-:W-:Y:S01]  /*2950*/  IMAD.MOV.U32 R10, RZ, RZ, -0x41d55558 ;  /* 0xbe2aaaa8ff0a7424 */ /* 0x000fe200078e00ff */
[----:B------:R-:W-:Y:S02]  /*2960*/  FSEL R33, R9, 1, !P3 ;  /* 0x3f80000009217808 */ /* 0x000fe40005800000 */
[----:B------:R-:W-:-:S07]  /*2970*/  FSETP.GE.AND P4, PT, R54, 105615, PT ;  /* 0x47ce47803600780b */ /* 0x000fce0003f86000 */
[----:B------:R-:W-:Y:S01]  /*2980*/  @P3 IMAD.MOV.U32 R11, RZ, RZ, 0x37cbac00 ;  /* 0x37cbac00ff0b3424 */ /* 0x000fe200078e00ff */
[----:B------:R-:W-:Y:S01]  /*2990*/  @P3 MOV R3, 0x3d2aaabb ;  /* 0x3d2aaabb00033802 */ /* 0x000fe20000000f00 */
[----:B------:R-:W-:Y:S02]  /*29a0*/  @P3 IMAD.MOV.U32 R10, RZ, RZ, -0x41000001 ;  /* 0xbeffffffff0a3424 */ /* 0x000fe400078e00ff */
[----:B------:R-:W-:-:S04]  /*29b0*/  @P3 FFMA.FTZ R2, R12, R11, -0.0013887860113754868507 ;  /* 0xbab607ed0c023423 */ /* 0x000fc8000001000b */
[C---:B------:R-:W-:Y:S01]  /*29c0*/  FFMA.FTZ R3, R12.reuse, R2, R3 ;  /* 0x000000020c037223 */ /* 0x040fe20000010003 */
[----:B------:R-:W-:-:S03]  /*29d0*/  FFMA.FTZ R2, R12, R33, RZ ;  /* 0x000000210c027223 */ /* 0x000fc600000100ff */
[----:B------:R-:W-:Y:S01]  /*29e0*/  FFMA.FTZ R10, R12, R3, R10 ;  /* 0x000000030c0a7223 */ /* 0x000fe2000001000a */
[----:B------:R-:W-:Y:S02]  /*29f0*/  VIADD R3, R8, 0x1 ;  /* 0x0000000108037836 */ /* 0x000fe40000000000 */
[----:B------:R-:W-:Y:S01]  /*2a00*/  FMUL R8, R22, 0.63661974668502807617 ;  /* 0x3f22f98316087820 */ /* 0x000fe20000400000 */
[----:B------:R-:W-:Y:S02]  /*2a10*/  FFMA.FTZ R33, R2, R10, R33 ;  /* 0x0000000a02217223 */ /* 0x000fe40000010021 */
[----:B------:R-:W-:-:S03]  /*2a20*/  LOP3.LUT P3, RZ, R3, 0x2, RZ, 0xc0, !PT ;  /* 0x0000000203ff7812 */ /* 0x000fc6000786c0ff */
[----:B------:R-:W0:Y:S10]  /*2a30*/  F2I.FTZ.NTZ R8, R8 ;  /* 0x0000000800087305 */ /* 0x000e340000213100 */
[----:B------:R-:W-:Y:S01]  /*2a40*/  @P3 FFMA.FTZ R33, R33, -1, RZ ;  /* 0xbf80000021213823 */ /* 0x000fe200000100ff */
[----:B------:R-:W-:-:S02]  /*2a50*/  FSETP.NEU.AND P3, PT, R54, +INF , PT ;  /* 0x7f8000003600780b */ /* 0x000fc40003f6d000 */
        /* <DEDUP_REMOVED lines=20> */
.L_x_20:
        /* <DEDUP_REMOVED lines=12> */
[----:B0-----:R-:W-:Y:S01]  /*2c60*/  IADD3 R9, R9, 0x4, RZ ;  /* 0x0000000409097810 */ /* 0x001fe20007ffe0ff */
        /* <DEDUP_REMOVED lines=28> */
.L_x_19:
[----:B------:R-:W-:Y:S05]  /*2e30*/  BSYNC B0 ;  /* 0x0000000000007941 */ /* 0x000fea0003800000 */
.L_x_18:
[----:B------:R-:W-:Y:S01]  /*2e40*/  LOP3.LUT R10, R8, 0x1, RZ, 0xc0, !PT ;  /* 0x00000001080a7812 */ /* 0x000fe200078ec0ff */
[----:B------:R-:W-:Y:S01]  /*2e50*/  FMUL.FTZ R11, R9, R9 ;  /* 0x00000009090b7220 */ /* 0x000fe20000410000 */
[----:B------:R-:W-:Y:S02]  /*2e60*/  IMAD.MOV.U32 R2, RZ, RZ, -0x46b2bead ;  /* 0xb94d4153ff027424 */ /* 0x000fe400078e00ff */
[----:B------:R-:W-:Y:S01]  /*2e70*/  FADD.FTZ R51, |R23|, -RZ ;  /* 0x800000ff17337221 */ /* 0x000fe20000010200 */
[----:B------:R-:W-:Y:S01]  /*2e80*/  ISETP.NE.U32.AND P4, PT, R10, 0x1, PT ;  /* 0x000000010a00780c */ /* 0x000fe20003f85070 */
[----:B------:R-:W-:Y:S01]  /*2e90*/  IMAD.MOV.U32 R3, RZ, RZ, 0x3c0885e4 ;  /* 0x3c0885e4ff037424 */ /* 0x000fe200078e00ff */
[----:B------:R-:W-:Y:S01]  /*2ea0*/  BSSY B0, `(.L_x_21) ;  /* 0x0000050000007945 */ /* 0x000fe20003800000 */
[----:B------:R-:W-:Y:S01]  /*2eb0*/  IMAD.MOV.U32 R10, RZ, RZ, -0x41d55558 ;  /* 0xbe2aaaa8ff0a7424 */ /* 0x000fe200078e00ff */
[----:B------:R-:W-:Y:S02]  /*2ec0*/  FSEL R36, R9, 1, !P4 ;  /* 0x3f80000009247808 */ /* 0x000fe40006000000 */
[----:B------:R-:W-:-:S03]  /*2ed0*/  FSETP.GE.AND P5, PT, R51, 105615, PT ;  /* 0x47ce47803300780b */ /* 0x000fc60003fa6000 */
[----:B------:R-:W-:-:S04]  /*2ee0*/  FFMA.FTZ R9, R11, R36, RZ ;  /* 0x000000240b097223 */ /* 0x000fc800000100ff */
[----:B------:R-:W-:Y:S01]  /*2ef0*/  @P4 MOV R12, 0x37cbac00 ;  /* 0x37cbac00000c4802 */ /* 0x000fe20000000f00 */
[----:B------:R-:W-:Y:S02]  /*2f00*/  @P4 IMAD.MOV.U32 R3, RZ, RZ, 0x3d2aaabb ;  /* 0x3d2aaabbff034424 */ /* 0x000fe400078e00ff */
[----:B------:R-:W-:Y:S02]  /*2f10*/  @P4 IMAD.MOV.U32 R10, RZ, RZ, -0x41000001 ;  /* 0xbeffffffff0a4424 */ /* 0x000fe400078e00ff */
[----:B------:R-:W-:Y:S01]  /*2f20*/  @P4 FFMA.FTZ R2, R11, R12, -0.0013887860113754868507 ;  /* 0xbab607ed0b024423 */ /* 0x000fe2000001000c */
[----:B------:R-:W-:-:S03]  /*2f30*/  FMUL R12, R23, 0.63661974668502807617 ;  /* 0x3f22f983170c7820 */ /* 0x000fc60000400000 */
[C---:B------:R-:W-:Y:S01]  /*2f40*/  FFMA.FTZ R3, R11.reuse, R2, R3 ;  /* 0x000000020b037223 */ /* 0x040fe20000010003 */
[----:B------:R-:W-:Y:S02]  /*2f50*/  VIADD R2, R8, 0x1 ;  /* 0x0000000108027836 */ /* 0x000fe40000000000 */
[----:B------:R-:W0:Y:S01]  /*2f60*/  F2I.FTZ.NTZ R12, R12 ;  /* 0x0000000c000c7305 */ /* 0x000e220000213100 */
[----:B------:R-:W-:Y:S02]  /*2f70*/  FFMA.FTZ R3, R11, R3, R10 ;  /* 0x000000030b037223 */ /* 0x000fe4000001000a */
[----:B------:R-:W-:Y:S02]  /*2f80*/  LOP3.LUT P4, RZ, R2, 0x2, RZ, 0xc0, !PT ;  /* 0x0000000202ff7812 */ /* 0x000fe4000788c0ff */
[----:B------:R-:W-:Y:S01]  /*2f90*/  FFMA.FTZ R36, R9, R3, R36 ;  /* 0x0000000309247223 */ /* 0x000fe20000010024 */
[----:B0-----:R-:W-:-:S10]  /*2fa0*/  I2FP.F32.S32 R2, R12 ;  /* 0x0000000c00027245 */ /* 0x001fd40000201400 */
[----:B------:R-:W-:Y:S01]  /*2fb0*/  @P4 FFMA.FTZ R36, R36, -1, RZ ;  /* 0xbf80000024244823 */ /* 0x000fe200000100ff */
[----:B------:R-:W-:Y:S01]  /*2fc0*/  IMAD.MOV.U32 R38, RZ, RZ, R12 ;  /* 0x000000ffff267224 */ /* 0x000fe200078e000c */
[----:B------:R-:W-:Y:S01]  /*2fd0*/  FSETP.NEU.AND P4, PT, R51, +INF , PT ;  /* 0x7f8000003300780b */ /* 0x000fe20003f8d000 */
[----:B------:R-:W-:-:S04]  /*2fe0*/  FFMA.FTZ R3, R2, -1.5707962512969970703, R23 ;  /* 0xbfc90fda02037823 */ /* 0x000fc80000010017 */
[----:B------:R-:W-:-:S04]  /*2ff0*/  FFMA.FTZ R3, R2, -7.5497894158615963534e-08, R3 ;  /* 0xb3a2216802037823 */ /* 0x000fc80000010003 */
[----:B------:R-:W-:-:S04]  /*3000*/  FFMA.FTZ R37, R2, -5.3903029534742383927e-15, R3 ;  /* 0xa7c234c502257823 */ /* 0x000fc80000010003 */
[----:B------:R-:W-:Y:S01]  /*3010*/  IMAD.MOV.U32 R39, RZ, RZ, R37 ;  /* 0x000000ffff277224 */ /* 0x000fe200078e0025 */
[----:B------:R-:W-:Y:S06]  /*3020*/  @!P5 BRA `(.L_x_22) ;  /* 0x0000000000dcd947 */ /* 0x000fec0003800000 */
[----:B------:R-:W-:Y:S01]  /*3030*/  @!P4 FMUL.FTZ R39, RZ, R23 ;  /* 0x00000017ff27c220 */ /* 0x000fe20000410000 */
[----:B------:R-:W-:Y:S01]  /*3040*/  @!P4 MOV R12, RZ ;  /* 0x000000ff000cc202 */ /* 0x000fe20000000f00 */
[----:B------:R-:W-:Y:S06]  /*3050*/  @!P4 BRA `(.L_x_22) ;  /* 0x0000000000d0c947 */ /* 0x000fec0003800000 */
[----:B------:R-:W-:Y:S01]  /*3060*/  SHF.R.U32.HI R12, RZ, 0x17, R23 ;  /* 0x00000017ff0c7819 */ /* 0x000fe20000011617 */
[----:B------:R-:W-:Y:S01]  /*3070*/  IMAD.SHL.U32 R11, R23, 0x100, RZ ;  /* 0x00000100170b7824 */ /* 0x000fe200078e00ff */
[----:B------:R-:W-:Y:S01]  /*3080*/  ULDC.64 UR8, c[0x4][0x8] ;  /* 0x0100020000087ab9 */ /* 0x000fe20000000a00 */
[----:B------:R-:W-:Y:S01]  /*3090*/  IMAD.MOV.U32 R10, RZ, RZ, RZ ;  /* 0x000000ffff0a7224 */ /* 0x000fe200078e00ff */
[----:B------:R-:W-:Y:S01]  /*30a0*/  LOP3.LUT R2, R12, 0xe0, RZ, 0xc0, !PT ;  /* 0x000000e00c027812 */ /* 0x000fe200078ec0ff */
[----:B------:R-:W-:Y:S01]  /*30b0*/  IMAD.MOV.U32 R13, RZ, RZ, RZ ;  /* 0x000000ffff0d7224 */ /* 0x000fe200078e00ff */
[----:B------:R-:W-:Y:S01]  /*30c0*/  LOP3.LUT R11, R11, 0x80000000, RZ, 0xfc, !PT ;  /* 0x800000000b0b7812 */ /* 0x000fe200078efcff */
[----:B------:R-:W-:Y:S02]  /*30d0*/  IMAD.MOV.U32 R39, RZ, RZ, RZ ;  /* 0x000000ffff277224 */ /* 0x000fe400078e00ff */
[----:B------:R-:W-:Y:S02]  /*30e0*/  VIADD R2, R2, 0xffffff80 ;  /* 0xffffff8002027836 */ /* 0x000fe40000000000 */
[----:B------:R-:W-:-:S03]  /*30f0*/  IMAD.MOV.U32 R9, RZ, RZ, R1 ;  /* 0x000000ffff097224 */ /* 0x000fc600078e0001 */
[----:B------:R-:W-:-:S07]  /*3100*/  SHF.R.U32.HI R8, RZ, 0x5, R2 ;  /* 0x00000005ff087819 */ /* 0x000fce0000011602 */
.L_x_23:
[----:B------:R-:W-:-:S04]  /*3110*/  IADD3 R2, P5, R13, UR8, RZ ;  /* 0x000000080d027c10 */ /* 0x000fc8000ffbe0ff */
[----:B------:R-:W-:Y:S02]  /*3120*/  IADD3.X R3, R39, UR9, RZ, P5, !PT ;  /* 0x0000000927037c10 */ /* 0x000fe4000affe4ff */
[----:B------:R-:W-:-:S03]  /*3130*/  IADD3 R13, P5, R13, 0x4, RZ ;  /* 0x000000040d0d7810 */ /* 0x000fc60007fbe0ff */
[----:B------:R0:W2:Y:S01]  /*3140*/  LDG.E.CONSTANT R55, desc[UR6][R2.64] ;  /* 0x0000000602377981 */ /* 0x0000a2000c1e9900 */
[----:B------:R-:W-:Y:S02]  /*3150*/  IADD3.X R39, RZ, R39, RZ, P5, !PT ;  /* 0x00000027ff277210 */ /* 0x000fe40002ffe4ff */
        /* <DEDUP_REMOVED lines=25> */
[----:B------:R-:W-:-:S05]  /*32f0*/  IMAD.MOV R2, RZ, RZ, -R12 ;  /* 0x000000ffff027224 */ /* 0x000fca00078e0a0c */
[----:B------:R-:W-:Y:S01]  /*3300*/  @!P5 MOV R12, R2 ;  /* 0x00000002000cd202 */ /* 0x000fe20000000f00 */
        /* <DEDUP_REMOVED lines=9> */
.L_x_22:
[----:B------:R-:W-:Y:S05]  /*33a0*/  BSYNC B0 ;  /* 0x0000000000007941 */ /* 0x000fea0003800000 */
.L_x_21:
[----:B------:R-:W-:Y:S02]  /*33b0*/  SHF.R.S32.HI R48, RZ, 0x7, R48 ;  /* 0x00000007ff307819 */ /* 0x000fe40000011430 */
[----:B------:R-:W-:Y:S02]  /*33c0*/  CS2R R8, SRZ ;  /* 0x0000000000087805 */ /* 0x000fe4000001ff00 */
[----:B------:R-:W-:Y:S02]  /*33d0*/  ISETP.GT.AND P5, PT, R0, 0x3f, PT ;  /* 0x0000003f0000780c */ /* 0x000fe40003fa4270 */
[----:B------:R-:W-:Y:S01]  /*33e0*/  CS2R R10, SRZ ;  /* 0x00000000000a7805 */ /* 0x000fe2000001ff00 */
[----:B------:R-:W-:-:S04]  /*33f0*/  IMAD R13, R48, 0x80, R0 ;  /* 0x00000080300d7824 */ /* 0x000fc800078e0200 */
[----:B------:R-:W-:Y:S01]  /*3400*/  VIADD R3, R13, 0xffffffc0 ;  /* 0xffffffc00d037836 */ /* 0x000fe20000000000 */
[----:B------:R-:W-:-:S03]  /*3410*/  LOP3.LUT R55, R12, 0x1, RZ, 0xc0, !PT ;  /* 0x000000010c377812 */ /* 0x000fc600078ec0ff */
[----:B------:R-:W-:-:S05]  /*3420*/  IMAD.WIDE R2, R3, 0x2, R14 ;  /* 0x0000000203027825 */ /* 0x000fca00078e020e */
[----:B------:R0:W5:Y:S01]  /*3430*/  @P5 LDG.E.EL.128 R8, desc[UR6][R2.64] ;  /* 0x0000000602085981 */ /* 0x000162000c2e1d00 */
[----:B------:R-:W-:Y:S01]  /*3440*/  ISETP.NE.U32.AND P5, PT, R55, 0x1, PT ;  /* 0x000000013700780c */ /* 0x000fe20003fa5070 */
[C---:B------:R-:W-:Y:S01]  /*3450*/  FMUL.FTZ R56, R39.reuse, R39 ;  /* 0x0000002727387220 */ /* 0x040fe20000410000 */
[----:B------:R-:W-:Y:S01]  /*3460*/  IMAD.MOV.U32 R60, RZ, RZ, -0x46b2bead ;  /* 0xb94d4153ff3c7424 */ /* 0x000fe200078e00ff */
[----:B------:R-:W-:Y:S01]  /*3470*/  MOV R55, 0xbe2aaaa8 ;  /* 0xbe2aaaa800377802 */ /* 0x000fe20000000f00 */
[----:B------:R-:W-:Y:S01]  /*3480*/  IMAD.MOV.U32 R57, RZ, RZ, 0x3c0885e4 ;  /* 0x3c0885e4ff397424 */ /* 0x000fe200078e00ff */
[----:B------:R-:W-:Y:S01]  /*3490*/  FSEL R39, R39, 1, !P5 ;  /* 0x3f80000027277808 */ /* 0x000fe20006800000 */
[----:B0-----:R-:W-:-:S04]  /*34a0*/  VIADD R3, R12, 0x1 ;  /* 0x000000010c037836 */ /* 0x001fc80000000000 */
[----:B------:R-:W-:-:S03]  /*34b0*/  FFMA.FTZ R2, R56, R39, RZ ;  /* 0x0000002738027223 */ /* 0x000fc600000100ff */
[----:B------:R-:W-:Y:S02]  /*34c0*/  @P5 IMAD.MOV.U32 R61, RZ, RZ, 0x37cbac00 ;  /* 0x37cbac00ff3d5424 */ /* 0x000fe400078e00ff */
[----:B------:R-:W-:Y:S02]  /*34d0*/  @P5 IMAD.MOV.U32 R57, RZ, RZ, 0x3d2aaabb ;  /* 0x3d2aaabbff395424 */ /* 0x000fe400078e00ff */
[C---:B------:R-:W-:Y:S01]  /*34e0*/  @P5 FFMA.FTZ R60, R56.reuse, R61, -0.0013887860113754868507 ;  /* 0xbab607ed383c5423 */ /* 0x040fe2000001003d */
[----:B------:R-:W-:Y:S01]  /*34f0*/  @P5 IMAD.MOV.U32 R55, RZ, RZ, -0x41000001 ;  /* 0xbeffffffff375424 */ /* 0x000fe200078e00ff */
[----:B------:R-:W-:Y:S01]  /*3500*/  LOP3.LUT P5, RZ, R3, 0x2, RZ, 0xc0, !PT ;  /* 0x0000000203ff7812 */ /* 0x000fe200078ac0ff */
[----:B------:R-:W-:Y:S02]  /*3510*/  VIADD R3, R13, 0x40 ;  /* 0x000000400d037836 */ /* 0x000fe40000000000 */
[----:B------:R-:W-:Y:S01]  /*3520*/  FFMA.FTZ R60, R56, R60, R57 ;  /* 0x0000003c383c7223 */ /* 0x000fe20000010039 */
[----:B------:R-:W-:-:S03]  /*3530*/  CS2R R12, SRZ ;  /* 0x00000000000c7805 */ /* 0x000fc6000001ff00 */
[----:B------:R-:W-:-:S04]  /*3540*/  FFMA.FTZ R60, R56, R60, R55 ;  /* 0x0000003c383c7223 */ /* 0x000fc80000010037 */
[----:B------:R-:W-:Y:S01]  /*3550*/  FFMA.FTZ R39, R2, R60, R39 ;  /* 0x0000003c02277223 */ /* 0x000fe20000010027 */
[----:B------:R-:W-:Y:S01]  /*3560*/  IMAD.WIDE R2, R3, 0x2, R14 ;  /* 0x0000000203027825 */ /* 0x000fe200078e020e */
[----:B------:R-:W-:-:S03]  /*3570*/  CS2R R14, SRZ ;  /* 0x00000000000e7805 */ /* 0x000fc6000001ff00 */
[----:B------:R-:W-:Y:S01]  /*3580*/  @P5 FFMA.FTZ R39, R39, -1, RZ ;  /* 0xbf80000027275823 */ /* 0x000fe200000100ff */
[----:B------:R-:W-:-:S13]  /*3590*/  ISETP.GE.AND P5, PT, R0, 0x40, PT ;  /* 0x000000400000780c */ /* 0x000fda0003fa6270 */
[----:B------:R0:W5:Y:S01]  /*35a0*/  @!P5 LDG.E.EL.128 R12, desc[UR6][R2.64] ;  /* 0x00000006020cd981 */ /* 0x000162000c2e1d00 */
[----:B------:R-:W-:Y:S04]  /*35b0*/  BSSY B0, `(.L_x_24) ;  /* 0x000003a000007945 */ /* 0x000fe80003800000 */
[----:B------:R-:W-:Y:S05]  /*35c0*/  @!P6 BRA `(.L_x_25) ;  /* 0x0000000000e0e947 */ /* 0x000fea0003800000 */
[----:B------:R-:W-:-:S13]  /*35d0*/  FSETP.NEU.AND P6, PT, R45, +INF , PT ;  /* 0x7f8000002d00780b */ /* 0x000fda0003fcd000 */
[----:B------:R-:W-:Y:S01]  /*35e0*/  @!P6 FMUL.FTZ R44, RZ, R41 ;  /* 0x00000029ff2ce220 */ /* 0x000fe20000410000 */
[----:B------:R-:W-:Y:S01]  /*35f0*/  @!P6 IMAD.MOV.U32 R43, RZ, RZ, RZ ;  /* 0x000000ffff2be224 */ /* 0x000fe200078e00ff */
[----:B------:R-:W-:Y:S06]  /*3600*/  @!P6 BRA `(.L_x_25) ;  /* 0x0000000000d0e947 */ /* 0x000fec0003800000 */
[----:B------:R-:W-:Y:S01]  /*3610*/  SHF.R.U32.HI R57, RZ, 0x17, R41 ;  /* 0x00000017ff397819 */ /* 0x000fe20000011629 */
[----:B------:R-:W-:Y:S01]  /*3620*/  IMAD.SHL.U32 R45, R41, 0x100, RZ ;  /* 0x00000100292d7824 */ /* 0x000fe200078e00ff */
[----:B------:R-:W-:Y:S01]  /*3630*/  HFMA2.MMA R60, -RZ, RZ, 0, 0 ;  /* 0x00000000ff3c7435 */ /* 0x000fe200000001ff */
[----:B------:R-:W-:Y:S01]  /*3640*/  IMAD.MOV.U32 R56, RZ, RZ, RZ ;  /* 0x000000ffff387224 */ /* 0x000fe200078e00ff */
[----:B0-----:R-:W-:Y:S01]  /*3650*/  LOP3.LUT R2, R57, 0xe0, RZ, 0xc0, !PT ;  /* 0x000000e039027812 */ /* 0x001fe200078ec0ff */
[----:B------:R-:W-:Y:S01]  /*3660*/  IMAD.MOV.U32 R55, RZ, RZ, RZ ;  /* 0x000000ffff377224 */ /* 0x000fe200078e00ff */
[----:B------:R-:W-:Y:S01]  /*3670*/  LOP3.LUT R45, R45, 0x80000000, RZ, 0xfc, !PT ;  /* 0x800000002d2d7812 */ /* 0x000fe200078efcff */
[----:B------:R-:W-:Y:S01]  /*3680*/  IMAD.MOV.U32 R44, RZ, RZ, R1 ;  /* 0x000000ffff2c7224 */ /* 0x000fe200078e0001 */
[----:B------:R-:W-:Y:S01]  /*3690*/  ULDC.64 UR8, c[0x4][0x8] ;  /* 0x0100020000087ab9 */ /* 0x000fe20000000a00 */
[----:B------:R-:W-:-:S05]  /*36a0*/  VIADD R2, R2, 0xffffff80 ;  /* 0xffffff8002027836 */ /* 0x000fca0000000000 */
[----:B------:R-:W-:-:S07]  /*36b0*/  SHF.R.U32.HI R43, RZ, 0x5, R2 ;  /* 0x00000005ff2b7819 */ /* 0x000fce0000011602 */
.L_x_26:
[----:B------:R-:W-:-:S04]  /*36c0*/  IADD3 R2, P6, R56, UR8, RZ ;  /* 0x0000000838027c10 */ /* 0x000fc8000ffde0ff */
[----:B------:R-:W-:Y:S02]  /*36d0*/  IADD3.X R3, R55, UR9, RZ, P6, !PT ;  /* 0x0000000937037c10 */ /* 0x000fe4000b7fe4ff */
[----:B------:R-:W-:-:S03]  /*36e0*/  IADD3 R56, P6, R56, 0x4, RZ ;  /* 0x0000000438387810 */ /* 0x000fc60007fde0ff */
[----:B------:R0:W2:Y:S02]  /*36f0*/  LDG.E.CONSTANT R61, desc[UR6][R2.64] ;  /* 0x00000006023d7981 */ /* 0x0000a4000c1e9900 */
[----:B------:R-:W-:Y:S01]  /*3700*/  IMAD.X R55, RZ, RZ, R55, P6 ;  /* 0x000000ffff377224 */ /* 0x000fe200030e0637 */
[----:B------:R-:W-:-:S04]  /*3710*/  ISETP.NE.U32.AND P6, PT, R56, 0x18, PT ;  /* 0x000000183800780c */ /* 0x000fc80003fc5070 */
[----:B------:R-:W-:Y:S02]  /*3720*/  ISETP.NE.AND.EX P6, PT, R55, RZ, PT, P6 ;  /* 0x000000ff3700720c */ /* 0x000fe40003fc5360 */
[----:B0-----:R-:W-:Y:S01]  /*3730*/  MOV R3, RZ ;  /* 0x000000ff00037202 */ /* 0x001fe20000000f00 */
[----:B------:R-:W-:-:S04]  /*3740*/  IMAD.MOV.U32 R2, RZ, RZ, R60 ;  /* 0x000000ffff027224 */ /* 0x000fc800078e003c */
        /* <DEDUP_REMOVED lines=8> */
[----:B------:R-:W2:Y:S04]  /*37d0*/  LDL R56, [R45+0x14] ;  /* 0x000014002d387983 */ /* 0x000ea80000100800 */
[----:B------:R-:W3:Y:S04]  /*37e0*/  LDL R44, [R45+0x18] ;  /* 0x000018002d2c7983 */ /* 0x000ee80000100800 */
[----:B------:R-:W4:Y:S01]  /*37f0*/  @P6 LDL R3, [R45+0x10] ;  /* 0x000010002d036983 */ /* 0x000f220000100800 */
[----:B------:R-:W-:Y:S01]  /*3800*/  UMOV UR8, 0x54442d19 ;  /* 0x54442d1900087882 */ /* 0x000fe20000000000 */
[----:B------:R-:W-:Y:S01]  /*3810*/  UMOV UR9, 0x3bf921fb ;  /* 0x3bf921fb00097882 */ /* 0x000fe20000000000 */
[--C-:B--2---:R-:W-:Y:S01]  /*3820*/  IMAD.MOV.U32 R2, RZ, RZ, R56.reuse ;  /* 0x000000ffff027224 */ /* 0x104fe200078e0038 */
[----:B----4-:R-:W-:-:S02]  /*3830*/  @P6 SHF.L.W.U32.HI R2, R3, R57, R56 ;  /* 0x0000003903026219 */ /* 0x010fc40000010e38 */
[----:B---3--:R-:W-:Y:S02]  /*3840*/  SHF.L.W.U32.HI R57, R56, R57, R44 ;  /* 0x0000003938397219 */ /* 0x008fe40000010e2c */
[----:B------:R-:W-:Y:S02]  /*3850*/  ISETP.GE.AND P6, PT, R41, RZ, PT ;  /* 0x000000ff2900720c */ /* 0x000fe40003fc6270 */
[--C-:B------:R-:W-:Y:S02]  /*3860*/  SHF.R.U32.HI R43, RZ, 0x1e, R57.reuse ;  /* 0x0000001eff2b7819 */ /* 0x100fe40000011639 */
[----:B------:R-:W-:-:S04]  /*3870*/  SHF.L.W.U32.HI R44, R2, 0x2, R57 ;  /* 0x00000002022c7819 */ /* 0x000fc80000010e39 */
[----:B------:R-:W-:Y:S01]  /*3880*/  LEA.HI R43, R44, R43, RZ, 0x1 ;  /* 0x0000002b2c2b7211 */ /* 0x000fe200078f08ff */
[----:B------:R-:W-:-:S04]  /*3890*/  IMAD.SHL.U32 R2, R2, 0x4, RZ ;  /* 0x0000000402027824 */ /* 0x000fc800078e00ff */
[----:B------:R-:W-:-:S04]  /*38a0*/  IMAD.MOV R3, RZ, RZ, -R43 ;  /* 0x000000ffff037224 */ /* 0x000fc800078e0a2b */
[----:B------:R-:W-:Y:S01]  /*38b0*/  @!P6 IMAD.MOV.U32 R43, RZ, RZ, R3 ;  /* 0x000000ffff2be224 */ /* 0x000fe200078e0003 */
[----:B------:R-:W-:-:S04]  /*38c0*/  SHF.R.S32.HI R3, RZ, 0x1f, R44 ;  /* 0x0000001fff037819 */ /* 0x000fc8000001142c */
[C---:B------:R-:W-:Y:S02]  /*38d0*/  LOP3.LUT R2, R3.reuse, R2, RZ, 0x3c, !PT ;  /* 0x0000000203027212 */ /* 0x040fe400078e3cff */
[----:B------:R-:W-:-:S06]  /*38e0*/  LOP3.LUT R3, R3, R44, RZ, 0x3c, !PT ;  /* 0x0000002c03037212 */ /* 0x000fcc00078e3cff */
[----:B------:R-:W1:Y:S01]  /*38f0*/  I2F.F64.S64 R2, R2 ;  /* 0x0000000200027312 */ /* 0x000e620000301c00 */
[----:B------:R-:W-:Y:S01]  /*3900*/  LOP3.LUT R41, R44, R41, RZ, 0x3c, !PT ;  /* 0x000000292c297212 */ /* 0x000fe200078e3cff */
[----:B-1----:R-:W-:-:S06]  /*3910*/  DMUL R2, R2, UR8 ;  /* 0x0000000802027c28 */ /* 0x002fcc0008000000 */
[----:B------:R-:W1:Y:S01]  /*3920*/  F2F.F32.F64 R45, R2 ;  /* 0x00000002002d7310 */ /* 0x000e620000301000 */
[----:B------:R-:W-:-:S04]  /*3930*/  ISETP.GE.AND P6, PT, R41, RZ, PT ;  /* 0x000000ff2900720c */ /* 0x000fc80003fc6270 */
[----:B01----:R-:W-:-:S09]  /*3940*/  FSEL R44, -R45, R45, !P6 ;  /* 0x0000002d2d2c7208 */ /* 0x003fd20007000100 */
.L_x_25:
[----:B------:R-:W-:Y:S05]  /*3950*/  BSYNC B0 ;  /* 0x0000000000007941 */ /* 0x000fea0003800000 */
.L_x_24:
[----:B------:R-:W-:Y:S01]  /*3960*/  LOP3.LUT R41, R43, 0x1, RZ, 0xc0, !PT ;  /* 0x000000012b297812 */ /* 0x000fe200078ec0ff */
[----:B------:R-:W-:Y:S01]  /*3970*/  FMUL.FTZ R56, R44, R44 ;  /* 0x0000002c2c387220 */ /* 0x000fe20000410000 */
[----:B0-----:R-:W-:Y:S01]  /*3980*/  MOV R2, 0xb94d4153 ;  /* 0xb94d415300027802 */ /* 0x001fe20000000f00 */
[----:B------:R-:W-:Y:S01]  /*3990*/  IMAD.MOV.U32 R3, RZ, RZ, 0x3c0885e4 ;  /* 0x3c0885e4ff037424 */ /* 0x000fe200078e00ff */
[----:B------:R-:W-:Y:S01]  /*39a0*/  ISETP.NE.U32.AND P6, PT, R41, 0x1, PT ;  /* 0x000000012900780c */ /* 0x000fe20003fc5070 */
[----:B------:R-:W-:Y:S01]  /*39b0*/  IMAD.MOV.U32 R45, RZ, RZ, -0x41d55558 ;  /* 0xbe2aaaa8ff2d7424 */ /* 0x000fe200078e00ff */
[----:B------:R-:W-:Y:S11]  /*39c0*/  BSSY B0, `(.L_x_27) ;  /* 0x0000046000007945 */ /* 0x000ff60003800000 */
[----:B------:R-:W-:-:S02]  /*39d0*/  @!P6 IMAD.MOV.U32 R41, RZ, RZ, 0x37cbac00 ;  /* 0x37cbac00ff29e424 */ /* 0x000fc400078e00ff */
[----:B------:R-:W-:Y:S02]  /*39e0*/  @!P6 IMAD.MOV.U32 R3, RZ, RZ, 0x3d2aaabb ;  /* 0x3d2aaabbff03e424 */ /* 0x000fe400078e00ff */
[----:B------:R-:W-:Y:S01]  /*39f0*/  @!P6 FFMA.FTZ R2, R56, R41, -0.0013887860113754868507 ;  /* 0xbab607ed3802e423 */ /* 0x000fe20000010029 */
[----:B------:R-:W-:Y:S01]  /*3a00*/  FSEL R41, R44, 1, P6 ;  /* 0x3f8000002c297808 */ /* 0x000fe20003000000 */
[----:B------:R-:W-:Y:S01]  /*3a10*/  @!P6 IMAD.MOV.U32 R45, RZ, RZ, -0x41000001 ;  /* 0xbeffffffff2de424 */ /* 0x000fe200078e00ff */
[----:B------:R-:W-:Y:S01]  /*3a20*/  LOP3.LUT P6, RZ, R43, 0x2, RZ, 0xc0, !PT ;  /* 0x000000022bff7812 */ /* 0x000fe200078cc0ff */
[C---:B------:R-:W-:Y:S02]  /*3a30*/  FFMA.FTZ R2, R56.reuse, R2, R3 ;  /* 0x0000000238027223 */ /* 0x040fe40000010003 */
[C---:B------:R-:W-:Y:S02]  /*3a40*/  FFMA.FTZ R44, R56.reuse, R41, RZ ;  /* 0x00000029382c7223 */ /* 0x040fe400000100ff */
[----:B------:R-:W-:-:S04]  /*3a50*/  FFMA.FTZ R2, R56, R2, R45 ;  /* 0x0000000238027223 */ /* 0x000fc8000001002d */
[----:B------:R-:W-:-:S04]  /*3a60*/  FFMA.FTZ R41, R44, R2, R41 ;  /* 0x000000022c297223 */ /* 0x000fc80000010029 */
[----:B------:R-:W-:Y:S01]  /*3a70*/  @P6 FFMA.FTZ R41, R41, -1, RZ ;  /* 0xbf80000029296823 */ /* 0x000fe200000100ff */
[----:B------:R-:W-:-:S13]  /*3a80*/  FSETP.GE.AND P6, PT, R53, 105615, PT ;  /* 0x47ce47803500780b */ /* 0x000fda0003fc6000 */
[----:B------:R-:W-:Y:S05]  /*3a90*/  @!P6 BRA `(.L_x_28) ;  /* 0x0000000000e0e947 */ /* 0x000fea0003800000 */
[----:B------:R-:W-:-:S13]  /*3aa0*/  FSETP.NEU.AND P6, PT, R53, +INF , PT ;  /* 0x7f8000003500780b */ /* 0x000fda0003fcd000 */
[----:B------:R-:W-:Y:S01]  /*3ab0*/  @!P6 FMUL.FTZ R42, RZ, R17 ;  /* 0x00000011ff2ae220 */ /* 0x000fe20000410000 */
[----:B------:R-:W-:Y:S01]  /*3ac0*/  @!P6 IMAD.MOV.U32 R40, RZ, RZ, RZ ;  /* 0x000000ffff28e224 */ /* 0x000fe200078e00ff */
[----:B------:R-:W-:Y:S06]  /*3ad0*/  @!P6 BRA `(.L_x_28) ;  /* 0x0000000000d0e947 */ /* 0x000fec0003800000 */
[----:B------:R-:W-:Y:S01]  /*3ae0*/  SHF.R.U32.HI R42, RZ, 0x17, R17 ;  /* 0x00000017ff2a7819 */ /* 0x000fe20000011611 */
[----:B------:R-:W-:Y:S01]  /*3af0*/  IMAD.MOV.U32 R56, RZ, RZ, RZ ;  /* 0x000000ffff387224 */ /* 0x000fe200078e00ff */
[----:B------:R-:W-:Y:S01]  /*3b00*/  SHF.L.U32 R45, R17, 0x8, RZ ;  /* 0x00000008112d7819 */ /* 0x000fe200000006ff */
[----:B------:R-:W-:Y:S01]  /*3b10*/  IMAD.MOV.U32 R44, RZ, RZ, RZ ;  /* 0x000000ffff2c7224 */ /* 0x000fe200078e00ff */
[----:B------:R-:W-:Y:S01]  /*3b20*/  LOP3.LUT R2, R42, 0xe0, RZ, 0xc0, !PT ;  /* 0x000000e02a027812 */ /* 0x000fe200078ec0ff */
[----:B------:R-:W-:Y:S01]  /*3b30*/  IMAD.MOV.U32 R53, RZ, RZ, RZ ;  /* 0x000000ffff357224 */ /* 0x000fe200078e00ff */
[----:B------:R-:W-:Y:S01]  /*3b40*/  LOP3.LUT R45, R45, 0x80000000, RZ, 0xfc, !PT ;  /* 0x800000002d2d7812 */ /* 0x000fe200078efcff */
[----:B------:R-:W-:Y:S01]  /*3b50*/  IMAD.MOV.U32 R43, RZ, RZ, R1 ;  /* 0x000000ffff2b7224 */ /* 0x000fe200078e0001 */
[----:B------:R-:W-:Y:S01]  /*3b60*/  ULDC.64 UR8, c[0x4][0x8] ;  /* 0x0100020000087ab9 */ /* 0x000fe20000000a00 */
[----:B------:R-:W-:-:S05]  /*3b70*/  VIADD R2, R2, 0xffffff80 ;  /* 0xffffff8002027836 */ /* 0x000fca0000000000 */
[----:B------:R-:W-:-:S07]  /*3b80*/  SHF.R.U32.HI R40, RZ, 0x5, R2 ;  /* 0x00000005ff287819 */ /* 0x000fce0000011602 */
.L_x_29:
[----:B------:R-:W-:-:S04]  /*3b90*/  IADD3 R2, P6, R44, UR8, RZ ;  /* 0x000000082c027c10 */ /* 0x000fc8000ffde0ff */
[----:B------:R-:W-:Y:S02]  /*3ba0*/  IADD3.X R3, R53, UR9, RZ, P6, !PT ;  /* 0x0000000935037c10 */ /* 0x000fe4000b7fe4ff */
[----:B------:R-:W-:-:S03]  /*3bb0*/  IADD3 R44, P6, R44, 0x4, RZ ;  /* 0x000000042c2c7810 */ /* 0x000fc60007fde0ff */
[----:B------:R0:W2:Y:S02]  /*3bc0*/  LDG.E.CONSTANT R55, desc[UR6][R2.64] ;  /* 0x0000000602377981 */ /* 0x0000a4000c1e9900 */
[----:B------:R-:W-:Y:S01]  /*3bd0*/  IMAD.X R53, RZ, RZ, R53, P6 ;  /* 0x000000ffff357224 */ /* 0x000fe200030e0635 */
[----:B------:R-:W-:-:S04]  /*3be0*/  ISETP.NE.U32.AND P6, PT, R44, 0x18, PT ;  /* 0x000000182c00780c */ /* 0x000fc80003fc5070 */
[----:B------:R-:W-:Y:S02]  /*3bf0*/  ISETP.NE.AND.EX P6, PT, R53, RZ, PT, P6 ;  /* 0x000000ff3500720c */ /* 0x000fe40003fc5360 */
[----:B0-----:R-:W-:Y:S01]  /*3c00*/  MOV R2, R56 ;  /* 0x0000003800027202 */ /* 0x001fe20000000f00 */
[----:B------:R-:W-:-:S04]  /*3c10*/  IMAD.MOV.U32 R3, RZ, RZ, RZ ;  /* 0x000000ffff037224 */ /* 0x000fc800078e00ff */
        /* <DEDUP_REMOVED lines=18> */
[C---:B------:R-:W-:Y:S02]  /*3d40*/  SHF.L.W.U32.HI R42, R2.reuse, 0x2, R3 ;  /* 0x00000002022a7819 */ /* 0x040fe40000010e03 */
[----:B------:R-:W-:Y:S02]  /*3d50*/  SHF.L.U32 R2, R2, 0x2, RZ ;  /* 0x0000000202027819 */ /* 0x000fe400000006ff */
[C---:B------:R-:W-:Y:S02]  /*3d60*/  LEA.HI R40, R42.reuse, R43, RZ, 0x1 ;  /* 0x0000002b2a287211 */ /* 0x040fe400078f08ff */
[----:B------:R-:W-:-:S03]  /*3d70*/  LOP3.LUT R17, R42, R17, RZ, 0x3c, !PT ;  /* 0x000000112a117212 */ /* 0x000fc600078e3cff */
[----:B------:R-:W-:-:S04]  /*3d80*/  IMAD.MOV R3, RZ, RZ, -R40 ;  /* 0x000000ffff037224 */ /* 0x000fc800078e0a28 */
[----:B------:R-:W-:Y:S01]  /*3d90*/  @!P6 IMAD.MOV.U32 R40, RZ, RZ, R3 ;  /* 0x000000ffff28e224 */ /* 0x000fe200078e0003 */
[----:B------:R-:W-:Y:S02]  /*3da0*/  SHF.R.S32.HI R3, RZ, 0x1f, R42 ;  /* 0x0000001fff037819 */ /* 0x000fe4000001142a */
[----:B------:R-:W-:Y:S02]  /*3db0*/  ISETP.GE.AND P6, PT, R17, RZ, PT ;  /* 0x000000ff1100720c */ /* 0x000fe40003fc6270 */
[C---:B------:R-:W-:Y:S02]  /*3dc0*/  LOP3.LUT R2, R3.reuse, R2, RZ, 0x3c, !PT ;  /* 0x0000000203027212 */ /* 0x040fe400078e3cff */
[----:B------:R-:W-:-:S06]  /*3dd0*/  LOP3.LUT R3, R3, R42, RZ, 0x3c, !PT ;  /* 0x0000002a03037212 */ /* 0x000fcc00078e3cff */
[----:B------:R-:W1:Y:S02]  /*3de0*/  I2F.F64.S64 R2, R2 ;  /* 0x0000000200027312 */ /* 0x000e640000301c00 */
[----:B-1----:R-:W-:-:S06]  /*3df0*/  DMUL R2, R2, UR8 ;  /* 0x0000000802027c28 */ /* 0x002fcc0008000000 */
[----:B------:R-:W1:Y:S02]  /*3e00*/  F2F.F32.F64 R43, R2 ;  /* 0x00000002002b7310 */ /* 0x000e640000301000 */
[----:B01----:R-:W-:-:S07]  /*3e10*/  FSEL R42, -R43, R43, !P6 ;  /* 0x0000002b2b2a7208 */ /* 0x003fce0007000100 */
.L_x_28:
[----:B------:R-:W-:Y:S05]  /*3e20*/  BSYNC B0 ;  /* 0x0000000000007941 */ /* 0x000fea0003800000 */
.L_x_27:
[----:B------:R-:W-:Y:S01]  /*3e30*/  LOP3.LUT R17, R40, 0x1, RZ, 0xc0, !PT ;  /* 0x0000000128117812 */ /* 0x000fe200078ec0ff */
[----:B------:R-:W-:Y:S01]  /*3e40*/  FMUL.FTZ R44, R42, R42 ;  /* 0x0000002a2a2c7220 */ /* 0x000fe20000410000 */
[----:B------:R-:W-:Y:S02]  /*3e50*/  IMAD.MOV.U32 R2, RZ, RZ, -0x46b2bead ;  /* 0xb94d4153ff027424 */ /* 0x000fe400078e00ff */
[----:B------:R-:W-:Y:S01]  /*3e60*/  FADD.FTZ R45, |R18|, -RZ ;  /* 0x800000ff122d7221 */ /* 0x000fe20000010200 */
[----:B------:R-:W-:Y:S01]  /*3e70*/  ISETP.NE.U32.AND P6, PT, R17, 0x1, PT ;  /* 0x000000011100780c */ /* 0x000fe20003fc5070 */
[----:B------:R-:W-:Y:S01]  /*3e80*/  IMAD.MOV.U32 R3, RZ, RZ, 0x3c0885e4 ;  /* 0x3c0885e4ff037424 */ /* 0x000fe200078e00ff */
[----:B------:R-:W-:Y:S01]  /*3e90*/  BSSY B0, `(.L_x_30) ;  /* 0x0000046000007945 */ /* 0x000fe20003800000 */
[----:B------:R-:W-:-:S10]  /*3ea0*/  IMAD.MOV.U32 R43, RZ, RZ, -0x41d55558 ;  /* 0xbe2aaaa8ff2b7424 */ /* 0x000fd400078e00ff */
[----:B------:R-:W-:Y:S02]  /*3eb0*/  @!P6 IMAD.MOV.U32 R17, RZ, RZ, 0x37cbac00 ;  /* 0x37cbac00ff11e424 */ /* 0x000fe400078e00ff */
[----:B------:R-:W-:Y:S02]  /*3ec0*/  @!P6 IMAD.MOV.U32 R3, RZ, RZ, 0x3d2aaabb ;  /* 0x3d2aaabbff03e424 */ /* 0x000fe400078e00ff */
[----:B------:R-:W-:Y:S01]  /*3ed0*/  @!P6 FFMA.FTZ R2, R44, R17, -0.0013887860113754868507 ;  /* 0xbab607ed2c02e423 */ /* 0x000fe20000010011 */
[----:B------:R-:W-:Y:S01]  /*3ee0*/  FSEL R17, R42, 1, P6 ;  /* 0x3f8000002a117808 */ /* 0x000fe20003000000 */
[----:B------:R-:W-:Y:S01]  /*3ef0*/  @!P6 IMAD.MOV.U32 R43, RZ, RZ, -0x41000001 ;  /* 0xbeffffffff2be424 */ /* 0x000fe200078e00ff */
[----:B------:R-:W-:Y:S01]  /*3f00*/  LOP3.LUT P6, RZ, R40, 0x2, RZ, 0xc0, !PT ;  /* 0x0000000228ff7812 */ /* 0x000fe200078cc0ff */
[C---:B------:R-:W-:Y:S02]  /*3f10*/  FFMA.FTZ R2, R44.reuse, R2, R3 ;  /* 0x000000022c027223 */ /* 0x040fe40000010003 */
[----:B------:R-:W-:-:S02]  /*3f20*/  FFMA.FTZ R42, R44, R17, RZ ;  /* 0x000000112c2a7223 */ /* 0x000fc400000100ff */
[----:B------:R-:W-:-:S04]  /*3f30*/  FFMA.FTZ R2, R44, R2, R43 ;  /* 0x000000022c027223 */ /* 0x000fc8000001002b */
[----:B------:R-:W-:-:S04]  /*3f40*/  FFMA.FTZ R17, R42, R2, R17 ;  /* 0x000000022a117223 */ /* 0x000fc80000010011 */
[----:B------:R-:W-:Y:S01]  /*3f50*/  @P6 FFMA.FTZ R17, R17, -1, RZ ;  /* 0xbf80000011116823 */ /* 0x000fe200000100ff */
[----:B------:R-:W-:-:S13]  /*3f60*/  FSETP.GE.AND P6, PT, R45, 105615, PT ;  /* 0x47ce47802d00780b */ /* 0x000fda0003fc6000 */
[----:B------:R-:W-:Y:S05]  /*3f70*/  @!P6 BRA `(.L_x_31) ;  /* 0x0000000000dce947 */ /* 0x000fea0003800000 */
[----:B------:R-:W-:-:S13]  /*3f80*/  FSETP.NEU.AND P6, PT, R45, +INF , PT ;  /* 0x7f8000002d00780b */ /* 0x000fda0003fcd000 */
[----:B------:R-:W-:Y:S01]  /*3f90*/  @!P6 FMUL.FTZ R24, RZ, R18 ;  /* 0x00000012ff18e220 */ /* 0x000fe20000410000 */
[----:B------:R-:W-:Y:S01]  /*3fa0*/  @!P6 MOV R25, RZ ;  /* 0x000000ff0019e202 */ /* 0x000fe20000000f00 */
[----:B------:R-:W-:Y:S06]  /*3fb0*/  @!P6 BRA `(.L_x_31) ;  /* 0x0000000000cce947 */ /* 0x000fec0003800000 */
[----:B------:R-:W-:Y:S01]  /*3fc0*/  SHF.R.U32.HI R42, RZ, 0x17, R18 ;  /* 0x00000017ff2a7819 */ /* 0x000fe20000011612 */
[----:B------:R-:W-:Y:S01]  /*3fd0*/  IMAD.SHL.U32 R3, R18, 0x100, RZ ;  /* 0x0000010012037824 */ /* 0x000fe200078e00ff */
[----:B------:R-:W-:Y:S01]  /*3fe0*/  CS2R R44, SRZ ;  /* 0x00000000002c7805 */ /* 0x000fe2000001ff00 */
[----:B------:R-:W-:Y:S01]  /*3ff0*/  IMAD.MOV.U32 R24, RZ, RZ, RZ ;  /* 0x000000ffff187224 */ /* 0x000fe200078e00ff */
[----:B------:R-:W-:Y:S01]  /*4000*/  LOP3.LUT R2, R42, 0xe0, RZ, 0xc0, !PT ;  /* 0x000000e02a027812 */ /* 0x000fe200078ec0ff */
[----:B------:R-:W-:Y:S01]  /*4010*/  IMAD.MOV.U32 R25, RZ, RZ, R1 ;  /* 0x000000ffff197224 */ /* 0x000fe200078e0001 */
[----:B------:R-:W-:Y:S01]  /*4020*/  LOP3.LUT R53, R3, 0x80000000, RZ, 0xfc, !PT ;  /* 0x8000000003357812 */ /* 0x000fe200078efcff */
[----:B------:R-:W-:Y:S02]  /*4030*/  ULDC.64 UR8, c[0x4][0x8] ;  /* 0x0100020000087ab9 */ /* 0x000fe40000000a00 */
[----:B------:R-:W-:-:S05]  /*4040*/  VIADD R2, R2, 0xffffff80 ;  /* 0xffffff8002027836 */ /* 0x000fca0000000000 */
[----:B------:R-:W-:-:S07]  /*4050*/  SHF.R.U32.HI R40, RZ, 0x5, R2 ;  /* 0x00000005ff287819 */ /* 0x000fce0000011602 */
.L_x_32:
[----:B------:R-:W-:-:S04]  /*4060*/  IADD3 R2, P6, R44, UR8, RZ ;  /* 0x000000082c027c10 */ /* 0x000fc8000ffde0ff */
[----:B------:R-:W-:Y:S02]  /*4070*/  IADD3.X R3, R45, UR9, RZ, P6, !PT ;  /* 0x000000092d037c10 */ /* 0x000fe4000b7fe4ff */
[----:B------:R-:W-:-:S03]  /*4080*/  IADD3 R44, P6, R44, 0x4, RZ ;  /* 0x000000042c2c7810 */ /* 0x000fc60007fde0ff */
[----:B------:R0:W2:Y:S02]  /*4090*/  LDG.E.CONSTANT R43, desc[UR6][R2.64] ;  /* 0x00000006022b7981 */ /* 0x0000a4000c1e9900 */
[----:B------:R-:W-:Y:S01]  /*40a0*/  IMAD.X R45, RZ, RZ, R45, P6 ;  /* 0x000000ffff2d7224 */ /* 0x000fe200030e062d */
[----:B------:R-:W-:-:S04]  /*40b0*/  ISETP.NE.U32.AND P6, PT, R44, 0x18, PT ;  /* 0x000000182c00780c */ /* 0x000fc80003fc5070 */
[----:B------:R-:W-:Y:S01]  /*40c0*/  ISETP.NE.AND.EX P6, PT, R45, RZ, PT, P6 ;  /* 0x000000ff2d00720c */ /* 0x000fe20003fc5360 */
[----:B0-----:R-:W-:Y:S01]  /*40d0*/  HFMA2.MMA R3, -RZ, RZ, 0, 0 ;  /* 0x00000000ff037435 */ /* 0x001fe200000001ff */
[----:B------:R-:W-:-:S07]  /*40e0*/  IMAD.MOV.U32 R2, RZ, RZ, R24 ;  /* 0x000000ffff027224 */ /* 0x000fce00078e0018 */
        /* <DEDUP_REMOVED lines=19> */
[C---:B------:R-:W-:Y:S02]  /*4220*/  LEA.HI R25, R42.reuse, R25, RZ, 0x1 ;  /* 0x000000192a197211 */ /* 0x040fe400078f08ff */
[----:B------:R-:W-:Y:S02]  /*4230*/  SHF.R.S32.HI R3, RZ, 0x1f, R42 ;  /* 0x0000001fff037819 */ /* 0x000fe4000001142a */
[----:B------:R-:W-:Y:S01]  /*4240*/  LOP3.LUT R18, R42, R18, RZ, 0x3c, !PT ;  /* 0x000000122a127212 */ /* 0x000fe200078e3cff */
[----:B------:R-:W-:-:S04]  /*4250*/  IMAD.MOV R2, RZ, RZ, -R25 ;  /* 0x000000ffff027224 */ /* 0x000fc800078e0a19 */
[----:B------:R-:W-:Y:S01]  /*4260*/  @!P6 IMAD.MOV.U32 R25, RZ, RZ, R2 ;  /* 0x000000ffff19e224 */ /* 0x000fe200078e0002 */
[----:B------:R-:W-:Y:S01]  /*4270*/  ISETP.GE.AND P6, PT, R18, RZ, PT ;  /* 0x000000ff1200720c */ /* 0x000fe20003fc6270 */
[----:B------:R-:W-:-:S05]  /*4280*/  IMAD.SHL.U32 R2, R40, 0x4, RZ ;  /* 0x0000000428027824 */ /* 0x000fca00078e00ff */
[C---:B------:R-:W-:Y:S02]  /*4290*/  LOP3.LUT R2, R3.reuse, R2, RZ, 0x3c, !PT ;  /* 0x0000000203027212 */ /* 0x040fe400078e3cff */
[----:B------:R-:W-:-:S06]  /*42a0*/  LOP3.LUT R3, R3, R42, RZ, 0x3c, !PT ;  /* 0x0000002a03037212 */ /* 0x000fcc00078e3cff */
[----:B------:R-:W1:Y:S02]  /*42b0*/  I2F.F64.S64 R2, R2 ;  /* 0x0000000200027312 */ /* 0x000e640000301c00 */
[----:B-1----:R-:W-:-:S06]  /*42c0*/  DMUL R2, R2, UR8 ;  /* 0x0000000802027c28 */ /* 0x002fcc0008000000 */
[----:B0-----:R-:W0:Y:S02]  /*42d0*/  F2F.F32.F64 R24, R2 ;  /* 0x0000000200187310 */ /* 0x001e240000301000 */
[----:B0-----:R-:W-:-:S07]  /*42e0*/  FSEL R24, -R24, R24, !P6 ;  /* 0x0000001818187208 */ /* 0x001fce0007000100 */
.L_x_31:
[----:B------:R-:W-:Y:S05]  /*42f0*/  BSYNC B0 ;  /* 0x0000000000007941 */ /* 0x000fea0003800000 */
.L_x_30:
[----:B------:R-:W-:Y:S01]  /*4300*/  LOP3.LUT R18, R25, 0x1, RZ, 0xc0, !PT ;  /* 0x0000000119127812 */ /* 0x000fe200078ec0ff */
[----:B------:R-:W-:Y:S01]  /*4310*/  FMUL.FTZ R43, R24, R24 ;  /* 0x00000018182b7220 */ /* 0x000fe20000410000 */
[----:B------:R-:W-:Y:S01]  /*4320*/  MOV R2, 0xb94d4153 ;  /* 0xb94d415300027802 */ /* 0x000fe20000000f00 */
        /* <DEDUP_REMOVED lines=31> */
.L_x_35:
        /* <DEDUP_REMOVED lines=33> */
[----:B------:R-:W-:Y:S02]  /*4730*/  SHF.L.U32 R2, R25, 0x2, RZ ;  /* 0x0000000219027819 */ /* 0x000fe400000006ff */
[----:B------:R-:W-:Y:S02]  /*4740*/  ISETP.GE.AND P0, PT, R19, RZ, PT ;  /* 0x000000ff1300720c */ /* 0x000fe40003f06270 */
[C---:B------:R-:W-:Y:S02]  /*4750*/  LOP3.LUT R2, R3.reuse, R2, RZ, 0x3c, !PT ;  /* 0x0000000203027212 */ /* 0x040fe400078e3cff */
[----:B------:R-:W-:-:S06]  /*4760*/  LOP3.LUT R3, R3, R26, RZ, 0x3c, !PT ;  /* 0x0000001a03037212 */ /* 0x000fcc00078e3cff */
[----:B------:R-:W1:Y:S02]  /*4770*/  I2F.F64.S64 R2, R2 ;  /* 0x0000000200027312 */ /* 0x000e640000301c00 */
[----:B-1----:R-:W-:-:S06]  /*4780*/  DMUL R2, R2, UR8 ;  /* 0x0000000802027c28 */ /* 0x002fcc0008000000 */
[----:B0-----:R-:W0:Y:S02]  /*4790*/  F2F.F32.F64 R24, R2 ;  /* 0x0000000200187310 */ /* 0x001e240000301000 */
[----:B0-----:R-:W-:-:S07]  /*47a0*/  FSEL R26, -R24, R24, !P0 ;  /* 0x00000018181a7208 */ /* 0x001fce0004000100 */
.L_x_34:
[----:B------:R-:W-:Y:S05]  /*47b0*/  BSYNC B0 ;  /* 0x0000000000007941 */ /* 0x000fea0003800000 */
.L_x_33:
[----:B------:R-:W-:Y:S01]  /*47c0*/  LOP3.LUT R19, R27, 0x1, RZ, 0xc0, !PT ;  /* 0x000000011b137812 */ /* 0x000fe200078ec0ff */
[----:B------:R-:W-:Y:S01]  /*47d0*/  FMUL.FTZ R40, R26, R26 ;  /* 0x0000001a1a287220 */ /* 0x000fe20000410000 */
[----:B------:R-:W-:Y:S01]  /*47e0*/  IMAD.MOV.U32 R2, RZ, RZ, -0x46b2bead ;  /* 0xb94d4153ff027424 */ /* 0x000fe200078e00ff */
[----:B------:R-:W-:Y:S01]  /*47f0*/  FSETP.GE.AND P6, PT, R59, 105615, PT ;  /* 0x47ce47803b00780b */ /* 0x000fe20003fc6000 */
        /* <DEDUP_REMOVED lines=30> */
.L_x_38:
        /* <DEDUP_REMOVED lines=31> */
[----:B------:R-:W-:-:S05]  /*4bd0*/  IMAD.MOV R2, RZ, RZ, -R29 ;  /* 0x000000ffff027224 */ /* 0x000fca00078e0a1d */
[----:B------:R-:W-:Y:S01]  /*4be0*/  @!P0 MOV R29, R2 ;  /* 0x00000002001d8202 */ /* 0x000fe20000000f00 */
[----:B------:R-:W-:Y:S01]  /*4bf0*/  IMAD.SHL.U32 R2, R25, 0x4, RZ ;  /* 0x0000000419027824 */ /* 0x000fe200078e00ff */
[----:B------:R-:W-:-:S04]  /*4c00*/  ISETP.GE.AND P0, PT, R20, RZ, PT ;  /* 0x000000ff1400720c */ /* 0x000fc80003f06270 */
[C---:B------:R-:W-:Y:S02]  /*4c10*/  LOP3.LUT R2, R3.reuse, R2, RZ, 0x3c, !PT ;  /* 0x0000000203027212 */ /* 0x040fe400078e3cff */
[----:B------:R-:W-:-:S06]  /*4c20*/  LOP3.LUT R3, R3, R26, RZ, 0x3c, !PT ;  /* 0x0000001a03037212 */ /* 0x000fcc00078e3cff */
[----:B------:R-:W1:Y:S02]  /*4c30*/  I2F.F64.S64 R2, R2 ;  /* 0x0000000200027312 */ /* 0x000e640000301c00 */
[----:B-1----:R-:W-:-:S06]  /*4c40*/  DMUL R2, R2, UR8 ;  /* 0x0000000802027c28 */ /* 0x002fcc0008000000 */
[----:B------:R-:W1:Y:S02]  /*4c50*/  F2F.F32.F64 R28, R2 ;  /* 0x00000002001c7310 */ /* 0x000e640000301000 */
[----:B01----:R-:W-:-:S07]  /*4c60*/  FSEL R28, -R28, R28, !P0 ;  /* 0x0000001c1c1c7208 */ /* 0x003fce0004000100 */
.L_x_37:
[----:B------:R-:W-:Y:S05]  /*4c70*/  BSYNC B0 ;  /* 0x0000000000007941 */ /* 0x000fea0003800000 */
.L_x_36:
[----:B------:R-:W-:Y:S01]  /*4c80*/  LOP3.LUT R20, R29, 0x1, RZ, 0xc0, !PT ;  /* 0x000000011d147812 */ /* 0x000fe200078ec0ff */
[----:B------:R-:W-:Y:S01]  /*4c90*/  FMUL.FTZ R25, R28, R28 ;  /* 0x0000001c1c197220 */ /* 0x000fe20000410000 */
[----:B------:R-:W-:Y:S01]  /*4ca0*/  IMAD.MOV.U32 R3, RZ, RZ, 0x3c0885e4 ;  /* 0x3c0885e4ff037424 */ /* 0x000fe200078e00ff */
[----:B------:R-:W-:Y:S01]  /*4cb0*/  FSETP.GE.AND P1, PT, R58, 105615, PT ;  /* 0x47ce47803a00780b */ /* 0x000fe20003f26000 */
[----:B------:R-:W-:Y:S01]  /*4cc0*/  IMAD.MOV.U32 R2, RZ, RZ, -0x46b2bead ;  /* 0xb94d4153ff027424 */ /* 0x000fe200078e00ff */
[----:B------:R-:W-:Y:S01]  /*4cd0*/  ISETP.NE.U32.AND P0, PT, R20, 0x1, PT ;  /* 0x000000011400780c */ /* 0x000fe20003f05070 */
[----:B------:R-:W-:Y:S01]  /*4ce0*/  IMAD.MOV.U32 R24, RZ, RZ, -0x41d55558 ;  /* 0xbe2aaaa8ff187424 */ /* 0x000fe200078e00ff */
[----:B------:R-:W-:Y:S11]  /*4cf0*/  BSSY B0, `(.L_x_39) ;  /* 0x0000042000007945 */ /* 0x000ff60003800000 */
[----:B------:R-:W-:Y:S01]  /*4d00*/  @!P0 IMAD.MOV.U32 R20, RZ, RZ, 0x37cbac00 ;  /* 0x37cbac00ff148424 */ /* 0x000fe200078e00ff */
[----:B------:R-:W-:Y:S01]  /*4d10*/  @!P0 MOV R3, 0x3d2aaabb ;  /* 0x3d2aaabb00038802 */ /* 0x000fe20000000f00 */
[----:B------:R-:W-:-:S02]  /*4d20*/  @!P0 IMAD.MOV.U32 R24, RZ, RZ, -0x41000001 ;  /* 0xbeffffffff188424 */ /* 0x000fc400078e00ff */
[----:B------:R-:W-:Y:S01]  /*4d30*/  @!P0 FFMA.FTZ R2, R25, R20, -0.0013887860113754868507 ;  /* 0xbab607ed19028423 */ /* 0x000fe20000010014 */
[----:B------:R-:W-:Y:S02]  /*4d40*/  FSEL R20, R28, 1, P0 ;  /* 0x3f8000001c147808 */ /* 0x000fe40000000000 */
        /* <DEDUP_REMOVED lines=8> */
[----:B------:R-:W-:Y:S01]  /*4dd0*/  @!P2 IMAD.MOV.U32 R32, RZ, RZ, RZ ;  /* 0x000000ffff20a224 */ /* 0x000fe200078e00ff */
[----:B------:R-:W-:Y:S06]  /*4de0*/  @!P2 BRA `(.L_x_40) ;  /* 0x0000000000c8a947 */ /* 0x000fec0003800000 */
[----:B------:R-:W-:Y:S01]  /*4df0*/  SHF.R.U32.HI R31, RZ, 0x17, R21 ;  /* 0x00000017ff1f7819 */ /* 0x000fe20000011615 */
[----:B------:R-:W-:Y:S01]  /*4e00*/  IMAD.SHL.U32 R3, R21, 0x100, RZ ;  /* 0x0000010015037824 */ /* 0x000fe200078e00ff */
[----:B------:R-:W-:Y:S01]  /*4e10*/  CS2R R28, SRZ ;  /* 0x00000000001c7805 */ /* 0x000fe2000001ff00 */
[----:B------:R-:W-:Y:S01]  /*4e20*/  IMAD.MOV.U32 R24, RZ, RZ, RZ ;  /* 0x000000ffff187224 */ /* 0x000fe200078e00ff */
[----:B------:R-:W-:Y:S01]  /*4e30*/  LOP3.LUT R2, R31, 0xe0, RZ, 0xc0, !PT ;  /* 0x000000e01f027812 */ /* 0x000fe200078ec0ff */
[----:B------:R-:W-:Y:S01]  /*4e40*/  ULDC.64 UR8, c[0x4][0x8] ;  /* 0x0100020000087ab9 */ /* 0x000fe20000000a00 */
[----:B------:R-:W-:Y:S02]  /*4e50*/  MOV R25, R1 ;  /* 0x0000000100197202 */ /* 0x000fe40000000f00 */
[----:B------:R-:W-:Y:S01]  /*4e60*/  LOP3.LUT R32, R3, 0x80000000, RZ, 0xfc, !PT ;  /* 0x8000000003207812 */ /* 0x000fe200078efcff */
[----:B------:R-:W-:-:S05]  /*4e70*/  VIADD R2, R2, 0xffffff80 ;  /* 0xffffff8002027836 */ /* 0x000fca0000000000 */
[----:B------:R-:W-:-:S07]  /*4e80*/  SHF.R.U32.HI R26, RZ, 0x5, R2 ;  /* 0x00000005ff1a7819 */ /* 0x000fce0000011602 */
.L_x_41:
[----:B------:R-:W-:-:S04]  /*4e90*/  IADD3 R2, P0, R28, UR8, RZ ;  /* 0x000000081c027c10 */ /* 0x000fc8000ff1e0ff */
[----:B------:R-:W-:-:S05]  /*4ea0*/  IADD3.X R3, R29, UR9, RZ, P0, !PT ;  /* 0x000000091d037c10 */ /* 0x000fca00087fe4ff */
[----:B------:R0:W2:Y:S01]  /*4eb0*/  LDG.E.CONSTANT R27, desc[UR6][R2.64] ;  /* 0x00000006021b7981 */ /* 0x0000a2000c1e9900 */
[----:B------:R-:W-:-:S04]  /*4ec0*/  IADD3 R28, P1, R28, 0x4, RZ ;  /* 0x000000041c1c7810 */ /* 0x000fc80007f3e0ff */
[----:B------:R-:W-:Y:S01]  /*4ed0*/  ISETP.NE.U32.AND P0, PT, R28, 0x18, PT ;  /* 0x000000181c00780c */ /* 0x000fe20003f05070 */
[----:B------:R-:W-:Y:S02]  /*4ee0*/  IMAD.X R29, RZ, RZ, R29, P1 ;  /* 0x000000ffff1d7224 */ /* 0x000fe400008e061d */
[----:B0-----:R-:W-:-:S03]  /*4ef0*/  IMAD.MOV.U32 R2, RZ, RZ, R24 ;  /* 0x000000ffff027224 */ /* 0x001fc600078e0018 */
[----:B------:R-:W-:Y:S01]  /*4f00*/  ISETP.NE.AND.EX P0, PT, R29, RZ, PT, P0 ;  /* 0x000000ff1d00720c */ /* 0x000fe20003f05300 */
[----:B------:R-:W-:Y:S02]  /*4f10*/  IMAD.MOV.U32 R3, RZ, RZ, RZ ;  /* 0x000000ffff037224 */ /* 0x000fe400078e00ff */
[----:B--2---:R-:W-:-:S04]  /*4f20*/  IMAD.WIDE.U32 R2, R32, R27, R2 ;  /* 0x0000001b20027225 */ /* 0x004fc800078e0002 */
[----:B------:R-:W-:Y:S01]  /*4f30*/  IMAD.MOV.U32 R24, RZ, RZ, R3 ;  /* 0x000000ffff187224 */ /* 0x000fe200078e0003 */
[----:B------:R0:W-:Y:S02]  /*4f40*/  STL [R25], R2 ;  /* 0x0000000219007387 */ /* 0x0001e40000100800 */
[----:B0-----:R-:W-:-:S03]  /*4f50*/  VIADD R25, R25, 0x4 ;  /* 0x0000000419197836 */ /* 0x001fc60000000000 */
[----:B------:R-:W-:Y:S05]  /*4f60*/  @P0 BRA `(.L_x_41) ;  /* 0xfffffffc00c80947 */ /* 0x000fea000383ffff */
[C---:B------:R-:W-:Y:S01]  /*4f70*/  LOP3.LUT P0, RZ, R21.reuse, 0xf800000, RZ, 0xc0, !PT ;  /* 0x0f80000015ff7812 */ /* 0x040fe2000780c0ff */
[----:B------:R-:W-:Y:S01]  /*4f80*/  IMAD R27, R26, -0x4, R1 ;  /* 0xfffffffc1a1b7824 */ /* 0x000fe200078e0201 */
[----:B------:R0:W-:Y:S04]  /*4f90*/  STL [R1+0x18], R24 ;  /* 0x0000181801007387 */ /* 0x0001e80000100800 */
[----:B------:R-:W2:Y:S04]  /*4fa0*/  LDL R3, [R27+0x14] ;  /* 0x000014001b037983 */ /* 0x000ea80000100800 */
[----:B------:R-:W2:Y:S04]  /*4fb0*/  LDL R2, [R27+0x18] ;  /* 0x000018001b027983 */ /* 0x000ea80000100800 */
[----:B------:R-:W3:Y:S01]  /*4fc0*/  @P0 LDL R26, [R27+0x10] ;  /* 0x000010001b1a0983 */ /* 0x000ee20000100800 */
[----:B------:R-:W-:Y:S01]  /*4fd0*/  UMOV UR8, 0x54442d19 ;  /* 0x54442d1900087882 */ /* 0x000fe20000000000 */
[----:B------:R-:W-:Y:S01]  /*4fe0*/  UMOV UR9, 0x3bf921fb ;  /* 0x3bf921fb00097882 */ /* 0x000fe20000000000 */
[----:B------:R-:W-:-:S02]  /*4ff0*/  ISETP.GE.AND P1, PT, R21, RZ, PT ;  /* 0x000000ff1500720c */ /* 0x000fc40003f26270 */
[-C--:B--2---:R-:W-:Y:S02]  /*5000*/  SHF.L.W.U32.HI R28, R3, R31.reuse, R2 ;  /* 0x0000001f031c7219 */ /* 0x084fe40000010e02 */
[----:B---3--:R-:W-:-:S04]  /*5010*/  @P0 SHF.L.W.U32.HI R3, R26, R31, R3 ;  /* 0x0000001f1a030219 */ /* 0x008fc80000010e03 */
[C---:B------:R-:W-:Y:S02]  /*5020*/  SHF.L.W.U32.HI R32, R3.reuse, 0x2, R28 ;  /* 0x0000000203207819 */ /* 0x040fe40000010e1c */
[----:B------:R-:W-:Y:S02]  /*5030*/  SHF.L.U32 R3, R3, 0x2, RZ ;  /* 0x0000000203037819 */ /* 0x000fe400000006ff */
[----:B------:R-:W-:Y:S02]  /*5040*/  SHF.R.S32.HI R25, RZ, 0x1f, R32 ;  /* 0x0000001fff197819 */ /* 0x000fe40000011420 */
[----:B------:R-:W-:Y:S02]  /*5050*/  LOP3.LUT R21, R32, R21, RZ, 0x3c, !PT ;  /* 0x0000001520157212 */ /* 0x000fe400078e3cff */
[C---:B------:R-:W-:Y:S02]  /*5060*/  LOP3.LUT R2, R25.reuse, R3, RZ, 0x3c, !PT ;  /* 0x0000000319027212 */ /* 0x040fe400078e3cff */
[----:B------:R-:W-:-:S02]  /*5070*/  LOP3.LUT R3, R25, R32, RZ, 0x3c, !PT ;  /* 0x0000002019037212 */ /* 0x000fc400078e3cff */
[----:B------:R-:W-:Y:S02]  /*5080*/  SHF.R.U32.HI R25, RZ, 0x1e, R28 ;  /* 0x0000001eff197819 */ /* 0x000fe4000001161c */
[----:B------:R-:W-:Y:S02]  /*5090*/  ISETP.GE.AND P0, PT, R21, RZ, PT ;  /* 0x000000ff1500720c */ /* 0x000fe40003f06270 */
[----:B------:R-:W1:Y:S01]  /*50a0*/  I2F.F64.S64 R2, R2 ;  /* 0x0000000200027312 */ /* 0x000e620000301c00 */
[----:B------:R-:W-:-:S05]  /*50b0*/  LEA.HI R32, R32, R25, RZ, 0x1 ;  /* 0x0000001920207211 */ /* 0x000fca00078f08ff */
[----:B------:R-:W-:-:S04]  /*50c0*/  IMAD.MOV R21, RZ, RZ, -R32 ;  /* 0x000000ffff157224 */ /* 0x000fc800078e0a20 */
[----:B------:R-:W-:Y:S01]  /*50d0*/  @!P1 IMAD.MOV.U32 R32, RZ, RZ, R21 ;  /* 0x000000ffff209224 */ /* 0x000fe200078e0015 */
[----:B-1----:R-:W-:-:S06]  /*50e0*/  DMUL R2, R2, UR8 ;  /* 0x0000000802027c28 */ /* 0x002fcc0008000000 */
[----:B------:R-:W1:Y:S02]  /*50f0*/  F2F.F32.F64 R31, R2 ;  /* 0x00000002001f7310 */ /* 0x000e640000301000 */
[----:B01----:R-:W-:-:S07]  /*5100*/  FSEL R31, -R31, R31, !P0 ;  /* 0x0000001f1f1f7208 */ /* 0x003fce0004000100 */
.L_x_40:
[----:B------:R-:W-:Y:S05]  /*5110*/  BSYNC B0 ;  /* 0x0000000000007941 */ /* 0x000fea0003800000 */
.L_x_39:
[----:B------:R-:W-:Y:S01]  /*5120*/  LOP3.LUT R2, R32, 0x1, RZ, 0xc0, !PT ;  /* 0x0000000120027812 */ /* 0x000fe200078ec0ff */
[----:B------:R-:W-:Y:S01]  /*5130*/  FMUL.FTZ R26, R31, R31 ;  /* 0x0000001f1f1a7220 */ /* 0x000fe20000410000 */
[----:B------:R-:W-:Y:S01]  /*5140*/  IMAD.MOV.U32 R3, RZ, RZ, 0x3c0885e4 ;  /* 0x3c0885e4ff037424 */ /* 0x000fe200078e00ff */
[----:B------:R-:W-:Y:S01]  /*5150*/  FSETP.GE.AND P2, PT, R54, 105615, PT ;  /* 0x47ce47803600780b */ /* 0x000fe20003f46000 */
[----:B------:R-:W-:Y:S01]  /*5160*/  BSSY B0, `(.L_x_42) ;  /* 0x0000046000007945 */ /* 0x000fe20003800000 */
[----:B------:R-:W-:Y:S01]  /*5170*/  ISETP.NE.U32.AND P0, PT, R2, 0x1, PT ;  /* 0x000000010200780c */ /* 0x000fe20003f05070 */
[----:B------:R-:W-:Y:S01]  /*5180*/  IMAD.MOV.U32 R2, RZ, RZ, -0x46b2bead ;  /* 0xb94d4153ff027424 */ /* 0x000fe200078e00ff */
[----:B------:R-:W-:Y:S02]  /*5190*/  MOV R24, 0xbe2aaaa8 ;  /* 0xbe2aaaa800187802 */ /* 0x000fe40000000f00 */
[----:B------:R-:W-:-:S09]  /*51a0*/  LOP3.LUT P1, RZ, R32, 0x2, RZ, 0xc0, !PT ;  /* 0x0000000220ff7812 */ /* 0x000fd2000782c0ff */
[----:B------:R-:W-:Y:S02]  /*51b0*/  @!P0 IMAD.MOV.U32 R21, RZ, RZ, 0x37cbac00 ;  /* 0x37cbac00ff158424 */ /* 0x000fe400078e00ff */
[----:B------:R-:W-:Y:S02]  /*51c0*/  @!P0 IMAD.MOV.U32 R3, RZ, RZ, 0x3d2aaabb ;  /* 0x3d2aaabbff038424 */ /* 0x000fe400078e00ff */
[C---:B------:R-:W-:Y:S01]  /*51d0*/  @!P0 FFMA.FTZ R2, R26.reuse, R21, -0.0013887860113754868507 ;  /* 0xbab607ed1a028423 */ /* 0x040fe20000010015 */
[----:B------:R-:W-:Y:S01]  /*51e0*/  FSEL R21, R31, 1, P0 ;  /* 0x3f8000001f157808 */ /* 0x000fe20000000000 */
[----:B------:R-:W-:Y:S02]  /*51f0*/  @!P0 IMAD.MOV.U32 R24, RZ, RZ, -0x41000001 ;  /* 0xbeffffffff188424 */ /* 0x000fe400078e00ff */
[C---:B------:R-:W-:Y:S02]  /*5200*/  FFMA.FTZ R3, R26.reuse, R2, R3 ;  /* 0x000000021a037223 */ /* 0x040fe40000010003 */
[----:B------:R-:W-:-:S02]  /*5210*/  FFMA.FTZ R2, R26, R21, RZ ;  /* 0x000000151a027223 */ /* 0x000fc400000100ff */
        /* <DEDUP_REMOVED lines=18> */
.L_x_44:
[----:B------:R-:W-:-:S04]  /*5340*/  IADD3 R2, P0, R29, UR8, RZ ;  /* 0x000000081d027c10 */ /* 0x000fc8000ff1e0ff */
[----:B------:R-:W-:-:S05]  /*5350*/  IADD3.X R3, R31, UR9, RZ, P0, !PT ;  /* 0x000000091f037c10 */ /* 0x000fca00087fe4ff */
[----:B------:R0:W2:Y:S01]  /*5360*/  LDG.E.CONSTANT R27, desc[UR6][R2.64] ;  /* 0x00000006021b7981 */ /* 0x0000a2000c1e9900 */
[----:B------:R-:W-:-:S04]  /*5370*/  IADD3 R29, P1, R29, 0x4, RZ ;  /* 0x000000041d1d7810 */ /* 0x000fc80007f3e0ff */
[----:B------:R-:W-:Y:S02]  /*5380*/  ISETP.NE.U32.AND P0, PT, R29, 0x18, PT ;  /* 0x000000181d00780c */ /* 0x000fe40003f05070 */
[----:B------:R-:W-:Y:S01]  /*5390*/  IADD3.X R31, RZ, R31, RZ, P1, !PT ;  /* 0x0000001fff1f7210 */ /* 0x000fe20000ffe4ff */
        /* <DEDUP_REMOVED lines=19> */
[C-C-:B------:R-:W-:Y:S01]  /*54d0*/  SHF.L.W.U32.HI R35, R3.reuse, 0x2, R28.reuse ;  /* 0x0000000203237819 */ /* 0x140fe20000010e1c */
[----:B------:R-:W-:Y:S01]  /*54e0*/  IMAD.SHL.U32 R3, R3, 0x4, RZ ;  /* 0x0000000403037824 */ /* 0x000fe200078e00ff */
[----:B------:R-:W-:Y:S02]  /*54f0*/  SHF.R.U32.HI R28, RZ, 0x1e, R28 ;  /* 0x0000001eff1c7819 */ /* 0x000fe4000001161c */
[----:B------:R-:W-:Y:S02]  /*5500*/  SHF.R.S32.HI R26, RZ, 0x1f, R35 ;  /* 0x0000001fff1a7819 */ /* 0x000fe40000011423 */
[----:B------:R-:W-:Y:S02]  /*5510*/  LOP3.LUT R22, R35, R22, RZ, 0x3c, !PT ;  /* 0x0000001623167212 */ /* 0x000fe400078e3cff */
[C---:B------:R-:W-:Y:S02]  /*5520*/  LOP3.LUT R2, R26.reuse, R3, RZ, 0x3c, !PT ;  /* 0x000000031a027212 */ /* 0x040fe400078e3cff */
[----:B------:R-:W-:-:S02]  /*5530*/  LOP3.LUT R3, R26, R35, RZ, 0x3c, !PT ;  /* 0x000000231a037212 */ /* 0x000fc400078e3cff */
[----:B------:R-:W-:Y:S02]  /*5540*/  LEA.HI R35, R35, R28, RZ, 0x1 ;  /* 0x0000001c23237211 */ /* 0x000fe400078f08ff */
[----:B------:R-:W-:Y:S02]  /*5550*/  ISETP.GE.AND P0, PT, R22, RZ, PT ;  /* 0x000000ff1600720c */ /* 0x000fe40003f06270 */
[----:B------:R-:W0:Y:S01]  /*5560*/  I2F.F64.S64 R2, R2 ;  /* 0x0000000200027312 */ /* 0x000e220000301c00 */
[----:B------:R-:W-:-:S04]  /*5570*/  IMAD.MOV R22, RZ, RZ, -R35 ;  /* 0x000000ffff167224 */ /* 0x000fc800078e0a23 */
[----:B------:R-:W-:Y:S01]  /*5580*/  @!P1 IMAD.MOV.U32 R35, RZ, RZ, R22 ;  /* 0x000000ffff239224 */ /* 0x000fe200078e0016 */
[----:B0-----:R-:W-:-:S10]  /*5590*/  DMUL R24, R2, UR8 ;  /* 0x0000000802187c28 */ /* 0x001fd40008000000 */
[----:B------:R-:W0:Y:S02]  /*55a0*/  F2F.F32.F64 R24, R24 ;  /* 0x0000001800187310 */ /* 0x000e240000301000 */
[----:B0-----:R-:W-:-:S07]  /*55b0*/  FSEL R34, -R24, R24, !P0 ;  /* 0x0000001818227208 */ /* 0x001fce0004000100 */
.L_x_43:
[----:B------:R-:W-:Y:S05]  /*55c0*/  BSYNC B0 ;  /* 0x0000000000007941 */ /* 0x000fea0003800000 */
.L_x_42:
[----:B------:R-:W-:Y:S01]  /*55d0*/  LOP3.LUT R2, R35, 0x1, RZ, 0xc0, !PT ;  /* 0x0000000123027812 */ /* 0x000fe200078ec0ff */
[----:B------:R-:W-:Y:S01]  /*55e0*/  FMUL.FTZ R25, R34, R34 ;  /* 0x0000002222197220 */ /* 0x000fe20000410000 */
[----:B------:R-:W-:Y:S01]  /*55f0*/  MOV R3, 0xb94d4153 ;  /* 0xb94d415300037802 */ /* 0x000fe20000000f00 */
[----:B------:R-:W-:Y:S01]  /*5600*/  IMAD.MOV.U32 R22, RZ, RZ, 0x3c0885e4 ;  /* 0x3c0885e4ff167424 */ /* 0x000fe200078e00ff */
[----:B------:R-:W-:Y:S01]  /*5610*/  ISETP.NE.U32.AND P0, PT, R2, 0x1, PT ;  /* 0x000000010200780c */ /* 0x000fe20003f05070 */
[----:B------:R-:W-:Y:S01]  /*5620*/  IMAD.MOV.U32 R24, RZ, RZ, -0x41d55558 ;  /* 0xbe2aaaa8ff187424 */ /* 0x000fe200078e00ff */
[----:B------:R-:W-:Y:S01]  /*5630*/  FSETP.GE.AND P2, PT, R51, 105615, PT ;  /* 0x47ce47803300780b */ /* 0x000fe20003f46000 */
[----:B------:R-:W-:Y:S01]  /*5640*/  BSSY B0, `(.L_x_45) ;  /* 0x0000043000007945 */ /* 0x000fe20003800000 */
        /* <DEDUP_REMOVED lines=23> */
[----:B------:R-:W-:Y:S01]  /*57c0*/  VIADD R24, R3, 0xffffff80 ;  /* 0xffffff8003187836 */ /* 0x000fe20000000000 */
[----:B------:R-:W-:-:S04]  /*57d0*/  MOV R3, R1 ;  /* 0x0000000100037202 */ /* 0x000fc80000000f00 */
[----:B------:R-:W-:-:S07]  /*57e0*/  SHF.R.U32.HI R24, RZ, 0x5, R24 ;  /* 0x00000005ff187819 */ /* 0x000fce0000011618 */
.L_x_47:
        /* <DEDUP_REMOVED lines=35> */
[----:B------:R-:W-:-:S04]  /*5a20*/  IMAD.MOV R3, RZ, RZ, -R38 ;  /* 0x000000ffff037224 */ /* 0x000fc800078e0a26 */
[----:B------:R-:W-:Y:S01]  /*5a30*/  @!P1 IMAD.MOV.U32 R38, RZ, RZ, R3 ;  /* 0x000000ffff269224 */ /* 0x000fe200078e0003 */
[----:B-1----:R-:W-:-:S10]  /*5a40*/  DMUL R26, R24, UR8 ;  /* 0x00000008181a7c28 */ /* 0x002fd40008000000 */
[----:B------:R-:W1:Y:S02]  /*5a50*/  F2F.F32.F64 R26, R26 ;  /* 0x0000001a001a7310 */ /* 0x000e640000301000 */
[----:B01----:R-:W-:-:S07]  /*5a60*/  FSEL R37, -R26, R26, !P0 ;  /* 0x0000001a1a257208 */ /* 0x003fce0004000100 */
.L_x_46:
[----:B------:R-:W-:Y:S05]  /*5a70*/  BSYNC B0 ;  /* 0x0000000000007941 */ /* 0x000fea0003800000 */
.L_x_45:
[C---:B------:R-:W-:Y:S01]  /*5a80*/  LOP3.LUT P1, RZ, R38.reuse, 0x2, RZ, 0xc0, !PT ;  /* 0x0000000226ff7812 */ /* 0x040fe2000782c0ff */
[----:B-----5:R-:W-:Y:S01]  /*5a90*/  HADD2.F32 R32, -RZ, R12.H0_H0 ;  /* 0x2000000cff207230 */ /* 0x020fe20000004100 */
[----:B------:R-:W-:Y:S01]  /*5aa0*/  LOP3.LUT R38, R38, 0x1, RZ, 0xc0, !PT ;  /* 0x0000000126267812 */ /* 0x000fe200078ec0ff */
[----:B------:R-:W-:Y:S02]  /*5ab0*/  HADD2.F32 R29, -RZ, R14.H1_H1 ;  /* 0x3000000eff1d7230 */ /* 0x000fe40000004100 */
[----:B------:R-:W-:Y:S01]  /*5ac0*/  HADD2.F32 R26, -RZ, R12.H1_H1 ;  /* 0x3000000cff1a7230 */ /* 0x000fe20000004100 */
[----:B------:R-:W-:Y:S01]  /*5ad0*/  ISETP.NE.U32.AND P0, PT, R38, 0x1, PT ;  /* 0x000000012600780c */ /* 0x000fe20003f05070 */
[----:B------:R-:W-:Y:S02]  /*5ae0*/  HADD2.F32 R35, -RZ, R14.H0_H0 ;  /* 0x2000000eff237230 */ /* 0x000fe40000004100 */
[----:B------:R-:W-:Y:S02]  /*5af0*/  HADD2.F32 R24, -RZ, R8.H0_H0 ;  /* 0x20000008ff187230 */ /* 0x000fe40000004100 */
[----:B------:R-:W-:Y:S01]  /*5b00*/  @!P5 FADD R24, RZ, -R32 ;  /* 0x80000020ff18d221 */ /* 0x000fe20000000000 */
[----:B------:R-:W-:-:S02]  /*5b10*/  HADD2.F32 R14, -RZ, R10.H1_H1 ;  /* 0x3000000aff0e7230 */ /* 0x000fc40000004100 */
[----:B------:R-:W-:Y:S01]  /*5b20*/  @!P5 FADD R14, RZ, -R29 ;  /* 0x8000001dff0ed221 */ /* 0x000fe20000000000 */
[----:B------:R-:W-:Y:S02]  /*5b30*/  HADD2.F32 R40, -RZ, R15.H0_H0 ;  /* 0x2000000fff287230 */ /* 0x000fe40000004100 */
[C---:B------:R-:W-:Y:S01]  /*5b40*/  FMUL.FTZ R32, R37.reuse, R37 ;  /* 0x0000002525207220 */ /* 0x040fe20000410000 */
[----:B------:R-:W-:Y:S01]  /*5b50*/  HADD2.F32 R31, -RZ, R15.H1_H1 ;  /* 0x3000000fff1f7230 */ /* 0x000fe20000004100 */
[----:B------:R-:W-:Y:S01]  /*5b60*/  FSEL R37, R37, 1, P0 ;  /* 0x3f80000025257808 */ /* 0x000fe20000000000 */
[----:B------:R-:W-:Y:S02]  /*5b70*/  HADD2.F32 R27, -RZ, R13.H1_H1 ;  /* 0x3000000dff1b7230 */ /* 0x000fe40000004100 */
[----:B------:R-:W-:Y:S01]  /*5b80*/  FMUL R21, R14, R21 ;  /* 0x000000150e157220 */ /* 0x000fe20000400000 */
[----:B------:R-:W-:Y:S02]  /*5b90*/  HADD2.F32 R28, -RZ, R8.H1_H1 ;  /* 0x30000008ff1c7230 */ /* 0x000fe40000004100 */
[----:B------:R-:W-:Y:S01]  /*5ba0*/  @!P5 FADD R28, RZ, -R26 ;  /* 0x8000001aff1cd221 */ /* 0x000fe20000000000 */
[----:B------:R-:W-:Y:S01]  /*5bb0*/  HADD2.F32 R3, -RZ, R11.H1_H1 ;  /* 0x3000000bff037230 */ /* 0x000fe20000004100 */
[----:B------:R-:W-:Y:S01]  /*5bc0*/  LEA.HI R26, R48, R48, RZ, 0x5 ;  /* 0x00000030301a7211 */ /* 0x000fe200078f28ff */
[----:B------:R-:W-:-:S02]  /*5bd0*/  HADD2.F32 R15, -RZ, R11.H0_H0 ;  /* 0x2000000bff0f7230 */ /* 0x000fc40000004100 */
[----:B------:R-:W-:Y:S01]  /*5be0*/  @!P5 FADD R15, RZ, -R40 ;  /* 0x80000028ff0fd221 */ /* 0x000fe20000000000 */
[----:B------:R-:W-:Y:S02]  /*5bf0*/  @!P0 IMAD.MOV.U32 R29, RZ, RZ, 0x37cbac00 ;  /* 0x37cbac00ff1d8424 */ /* 0x000fe400078e00ff */
[----:B------:R-:W-:Y:S01]  /*5c00*/  @!P5 FADD R3, RZ, -R31 ;  /* 0x8000001fff03d221 */ /* 0x000fe20000000000 */
[----:B------:R-:W-:Y:S02]  /*5c10*/  HADD2.F32 R34, -RZ, R13.H0_H0 ;  /* 0x2000000dff227230 */ /* 0x000fe40000004100 */
[----:B------:R-:W-:Y:S01]  /*5c20*/  FMUL R14, R15, R2 ;  /* 0x000000020f0e7220 */ /* 0x000fe20000400000 */
[----:B------:R-:W-:Y:S02]  /*5c30*/  HADD2.F32 R23, -RZ, R10.H0_H0 ;  /* 0x2000000aff177230 */ /* 0x000fe40000004100 */
[----:B------:R-:W-:Y:S01]  /*5c40*/  @!P5 FADD R23, RZ, -R35 ;  /* 0x80000023ff17d221 */ /* 0x000fe20000000000 */
[----:B------:R-:W-:-:S02]  /*5c50*/  HADD2.F32 R11, -RZ, R5.H1_H1 ;  /* 0x30000005ff0b7230 */ /* 0x000fc40000004100 */
[----:B------:R-:W-:Y:S01]  /*5c60*/  FMUL R24, R24, R41 ;  /* 0x0000002918187220 */ /* 0x000fe20000400000 */
[----:B------:R-:W-:Y:S02]  /*5c70*/  HADD2.F32 R12, -RZ, R5.H0_H0 ;  /* 0x20000005ff0c7230 */ /* 0x000fe40000004100 */
[----:B------:R-:W-:Y:S01]  /*5c80*/  FMUL R20, R23, R20 ;  /* 0x0000001417147220 */ /* 0x000fe20000400000 */
[----:B------:R-:W-:Y:S02]  /*5c90*/  HADD2.F32 R10, -RZ, R4.H1_H1 ;  /* 0x30000004ff0a7230 */ /* 0x000fe40000004100 */
[----:B------:R-:W-:Y:S02]  /*5ca0*/  HADD2.F32 R13, -RZ, R4.H0_H0 ;  /* 0x20000004ff0d7230 */ /* 0x000fe40000004100 */
[----:B------:R-:W-:Y:S01]  /*5cb0*/  IMAD.MOV.U32 R5, RZ, RZ, 0x3c0885e4 ;  /* 0x3c0885e4ff057424 */ /* 0x000fe200078e00ff */
[----:B------:R-:W-:Y:S01]  /*5cc0*/  @!P0 MOV R5, 0x3d2aaabb ;  /* 0x3d2aaabb00058802 */ /* 0x000fe20000000f00 */
[----:B------:R-:W-:-:S02]  /*5cd0*/  IMAD.MOV.U32 R4, RZ, RZ, -0x46b2bead ;  /* 0xb94d4153ff047424 */ /* 0x000fc400078e00ff */
[----:B------:R-:W-:Y:S01]  /*5ce0*/  @!P0 FFMA.FTZ R4, R32, R29, -0.0013887860113754868507 ;  /* 0xbab607ed20048423 */ /* 0x000fe2000001001d */
[----:B------:R-:W-:Y:S02]  /*5cf0*/  HADD2.F32 R22, -RZ, R9.H1_H1 ;  /* 0x30000009ff167230 */ /* 0x000fe40000004100 */
[----:B------:R-:W-:Y:S01]  /*5d00*/  @!P5 FADD R22, RZ, -R27 ;  /* 0x8000001bff16d221 */ /* 0x000fe20000000000 */
[----:B------:R-:W-:Y:S01]  /*5d10*/  LOP3.LUT R27, R26, 0x1ffffe0, RZ, 0xc0, !PT ;  /* 0x01ffffe01a1b7812 */ /* 0x000fe200078ec0ff */
[----:B------:R-:W-:Y:S02]  /*5d20*/  IMAD.MOV.U32 R26, RZ, RZ, -0x41d55558 ;  /* 0xbe2aaaa8ff1a7424 */ /* 0x000fe400078e00ff */
[----:B------:R-:W-:Y:S01]  /*5d30*/  FMUL R29, R28, R17 ;  /* 0x000000111c1d7220 */ /* 0x000fe20000400000 */
[----:B------:R-:W-:Y:S01]  /*5d40*/  FFMA.FTZ R17, R32, R4, R5 ;  /* 0x0000000420117223 */ /* 0x000fe20000010005 */
[----:B------:R-:W-:Y:S01]  /*5d50*/  @!P0 IMAD.MOV.U32 R26, RZ, RZ, -0x41000001 ;  /* 0xbeffffffff1a8424 */ /* 0x000fe200078e00ff */
[----:B------:R-:W0:Y:S01]  /*5d60*/  LDC.64 R4, c[0x0][0x220] ;  /* 0x00008800ff047b82 */ /* 0x000e220000000a00 */
[----:B------:R-:W-:-:S02]  /*5d70*/  HADD2.F32 R25, -RZ, R9.H0_H0 ;  /* 0x20000009ff197230 */ /* 0x000fc40000004100 */
[----:B------:R-:W-:Y:S01]  /*5d80*/  @!P5 FADD R25, RZ, -R34 ;  /* 0x80000022ff19d221 */ /* 0x000fe20000000000 */
[C---:B------:R-:W-:Y:S01]  /*5d90*/  FFMA.FTZ R26, R32.reuse, R17, R26 ;  /* 0x00000011201a7223 */ /* 0x040fe2000001001a */
[----:B------:R-:W-:Y:S01]  /*5da0*/  FFMA.FTZ R32, R32, R37, RZ ;  /* 0x0000002520207223 */ /* 0x000fe200000100ff */
[----:B------:R-:W-:Y:S02]  /*5db0*/  HADD2.F32 R8, -RZ, R6.H1_H1 ;  /* 0x30000006ff087230 */ /* 0x000fe40000004100 */
[----:B------:R-:W-:Y:S01]  /*5dc0*/  FMUL R22, R22, R19 ;  /* 0x0000001316167220 */ /* 0x000fe20000400000 */
[----:B------:R-:W-:Y:S02]  /*5dd0*/  HADD2.F32 R9, -RZ, R6.H0_H0 ;  /* 0x20000006ff097230 */ /* 0x000fe40000004100 */
[----:B------:R-:W-:Y:S01]  /*5de0*/  FFMA.FTZ R2, R32, R26, R37 ;  /* 0x0000001a20027223 */ /* 0x000fe20000010025 */
[----:B------:R-:W-:Y:S02]  /*5df0*/  IMAD.IADD R27, R48, 0x1, -R27 ;  /* 0x00000001301b7824 */ /* 0x000fe400078e0a1b */
[----:B------:R-:W-:Y:S01]  /*5e00*/  FMUL R25, R25, R18 ;  /* 0x0000001219197220 */ /* 0x000fe20000400000 */
[----:B------:R-:W-:-:S02]  /*5e10*/  HADD2.F32 R6, -RZ, R7.H1_H1 ;  /* 0x30000007ff067230 */ /* 0x000fc40000004100 */
[----:B------:R-:W-:Y:S01]  /*5e20*/  @P1 FFMA.FTZ R2, R2, -1, RZ ;  /* 0xbf80000002021823 */ /* 0x000fe200000100ff */
[----:B------:R-:W-:Y:S02]  /*5e30*/  HADD2.F32 R7, -RZ, R7.H0_H0 ;  /* 0x20000007ff077230 */ /* 0x000fe40000004100 */
[----:B------:R-:W-:Y:S01]  /*5e40*/  FFMA R13, R13, R50, R24 ;  /* 0x000000320d0d7223 */ /* 0x000fe20000000018 */
[----:B------:R-:W-:Y:S02]  /*5e50*/  IMAD R27, R27, UR4, R16 ;  /* 0x000000041b1b7c24 */ /* 0x000fe4000f8e0210 */
[----:B------:R-:W-:Y:S01]  /*5e60*/  FMUL R3, R3, R2 ;  /* 0x0000000203037220 */ /* 0x000fe20000400000 */
[----:B------:R-:W-:Y:S01]  /*5e70*/  FFMA R10, R10, R49, R29 ;  /* 0x000000310a0a7223 */ /* 0x000fe2000000001d */
[----:B------:R-:W-:Y:S01]  /*5e80*/  FFMA R12, R12, R47, R25 ;  /* 0x0000002f0c0c7223 */ /* 0x000fe20000000019 */
[----:B------:R-:W-:Y:S01]  /*5e90*/  FFMA R11, R11, R46, R22 ;  /* 0x0000002e0b0b7223 */ /* 0x000fe20000000016 */
[----:B------:R-:W-:Y:S01]  /*5ea0*/  FFMA R20, R9, R30, R20 ;  /* 0x0000001e09147223 */ /* 0x000fe20000000014 */
[----:B------:R-:W-:Y:S01]  /*5eb0*/  FFMA R21, R8, R33, R21 ;  /* 0x0000002108157223 */ /* 0x000fe20000000015 */
[----:B------:R-:W-:Y:S01]  /*5ec0*/  FFMA R7, R7, R36, R14 ;  /* 0x0000002407077223 */ /* 0x000fe2000000000e */
[----:B------:R-:W-:Y:S01]  /*5ed0*/  FFMA R6, R6, R39, R3 ;  /* 0x0000002706067223 */ /* 0x000fe20000000003 */
[----:B------:R-:W-:Y:S01]  /*5ee0*/  IMAD R27, R27, 0x80, R0 ;  /* 0x000000801b1b7824 */ /* 0x000fe200078e0200 */
[----:B------:R-:W-:-:S02]  /*5ef0*/  F2FP.F16.F32.PACK_AB R8, R10, R13 ;  /* 0x0000000d0a08723e */ /* 0x000fc400000000ff */
[----:B------:R-:W-:Y:S01]  /*5f00*/  F2FP.F16.F32.PACK_AB R9, R11, R12 ;  /* 0x0000000c0b09723e */ /* 0x000fe200000000ff */
[----:B0-----:R-:W-:Y:S01]  /*5f10*/  IMAD.WIDE R4, R27, 0x2, R4 ;  /* 0x000000021b047825 */ /* 0x001fe200078e0204 */
[----:B------:R-:W-:Y:S02]  /*5f20*/  F2FP.F16.F32.PACK_AB R10, R21, R20 ;  /* 0x00000014150a723e */ /* 0x000fe400000000ff */
[----:B------:R-:W-:-:S05]  /*5f30*/  F2FP.F16.F32.PACK_AB R11, R6, R7 ;  /* 0x00000007060b723e */ /* 0x000fca00000000ff */
[----:B------:R-:W-:Y:S01]  /*5f40*/  STG.E.128 desc[UR6][R4.64], R8 ;  /* 0x0000000804007986 */ /* 0x000fe2000c101d06 */
[----:B------:R-:W-:Y:S05]  /*5f50*/  EXIT ;  /* 0x000000000000794d */ /* 0x000fea0003800000 */
.L_x_48:
[----:B------:R-:W-:-:S00]  /*5f60*/  BRA `(.L_x_48) ;  /* 0xfffffffc00fc7947 */ /* 0x000fc0000383ffff */
[----:B------:R-:W-:-:S00]  /*5f70*/  NOP ;  /* 0x0000000000007918 */ /* 0x000fc00000000000 */
        /* <DEDUP_REMOVED lines=8> */
.L_x_49:


//--------------------- .nv.global.init           --------------------------
	.section	.nv.global.init,"aw",@progbits
	.align	4
.nv.global.init:
	.type		__cudart_i2opi_f,@object
	.size		__cudart_i2opi_f,(_$_str - __cudart_i2opi_f)
__cudart_i2opi_f:
        /*0000*/ 	.byte	0x41, 0x90, 0x43, 0x3c, 0x99, 0x95, 0x62, 0xdb, 0xc0, 0xdd, 0x34, 0xf5, 0xd1, 0x57, 0x27, 0xfc
        /*0010*/ 	.byte	0x29, 0x15, 0x44, 0x4e, 0x6e, 0x83, 0xf9, 0xa2
	.type		_$_str,@object
	.size		_$_str,(.L_0 - _$_str)
_$_str:
        /*0018*/ 	.byte	0x5f, 0x5f, 0x43, 0x55, 0x44, 0x41, 0x5f, 0x46, 0x54, 0x5a, 0x00
.L_0:


//--------------------- .nv.constant0.triton_poi_fused_add_cat_clone_mul_4 --------------------------
	.section	.nv.constant0.triton_poi_fused_add_cat_clone_mul_4,"a",@progbits
	.sectionflags	@""
	.align	4
.nv.constant0.triton_poi_fused_add_cat_clone_mul_4:
	.zero		568
